// auto-generated by cutlass_sweep.gemm — config: {"arch": "sm_100", "cluster_m": 1, "cluster_n": 1, "dtype": "fp32", "dtype_b": "fp32", "layout": "nt", "stages": 0, "tile_k": 32, "tile_m": 64, "tile_n": 64}
#include "cutlass/cutlass.h"
#include "cutlass/gemm/collective/collective_builder.hpp"
#include "cutlass/gemm/device/gemm_universal_adapter.h"
#include "cutlass/gemm/kernel/gemm_universal.hpp"
#include "cutlass/epilogue/collective/collective_builder.hpp"

using ElemA = float;
using ElemB = float;
using ElemCD = float;
using Acc  = float;
using TileShape    = cute::Shape<cute::_64, cute::_64, cute::_32>;
using ClusterShape = cute::Shape<cute::_1, cute::_1, cute::_1>;

using CollectiveEpilogue = typename cutlass::epilogue::collective::CollectiveBuilder<
    cutlass::arch::Sm100, cutlass::arch::OpClassTensorOp,
    TileShape, ClusterShape,
    cutlass::epilogue::collective::EpilogueTileAuto,
    Acc, Acc,
    ElemCD, cutlass::layout::RowMajor, 128 / cutlass::sizeof_bits<ElemCD>::value,
    ElemCD, cutlass::layout::RowMajor, 128 / cutlass::sizeof_bits<ElemCD>::value,
    cutlass::epilogue::collective::EpilogueScheduleAuto
  >::CollectiveOp;

using CollectiveMainloop = typename cutlass::gemm::collective::CollectiveBuilder<
    cutlass::arch::Sm100, cutlass::arch::OpClassTensorOp,
    ElemA, cutlass::layout::RowMajor, 128 / cutlass::sizeof_bits<ElemA>::value,
    ElemB, cutlass::layout::ColumnMajor, 128 / cutlass::sizeof_bits<ElemB>::value,
    Acc,
    TileShape, ClusterShape,
    cutlass::gemm::collective::StageCountAutoCarveout<static_cast<int>(sizeof(typename CollectiveEpilogue::SharedStorage))>,
    cutlass::gemm::collective::KernelScheduleAuto
  >::CollectiveOp;

using GemmKernel = cutlass::gemm::kernel::GemmUniversal<
    cute::Shape<int,int,int,int>,
    CollectiveMainloop,
    CollectiveEpilogue
>;
using Gemm = cutlass::gemm::device::GemmUniversalAdapter<GemmKernel>;

// Force the device kernel symbol into the cubin without needing a host main.
auto* _anchor = &cutlass::device_kernel<GemmKernel>;


// ===== COMPILED SASS (sm_100a) =====

	.target	sm_100a

	.elftype	@"ET_EXEC"


//--------------------- .note.nv.tkinfo           --------------------------
	.section	.note.nv.tkinfo,"",@"SHT_NOTE"
	.sectionflags	@"SHF_NOTE_NV_TKINFO"
	.tkinfo
        /*0018*/ 	.word	0x00000002
        /*0030*/ 	.string	""
        /*0030*/ 	.string	"ptxas"
        /*0030*/ 	.string	"Cuda compilation tools, release 13.0, V13.0.88"
        /*0030*/ 	.string	"Build cuda_13.0.r13.0/compiler.36424714_0"
        /*0030*/ 	.string	"-arch sm_100a -m 64 "



//--------------------- .note.nv.cuinfo           --------------------------
	.section	.note.nv.cuinfo,"",@"SHT_NOTE"
	.sectionflags	@"SHF_NOTE_NV_CUINFO"
        /*0018*/ 	.short	0x0002
        /*001a*/ 	.short	0x0064
        /*001c*/ 	.short	0x0082
	.zero		2


//--------------------- .nv.info                  --------------------------
	.section	.nv.info,"",@"SHT_CUDA_INFO"
	.align	4


	//----- nvinfo : EIATTR_REGCOUNT
	.align		4
        /*0000*/ 	.byte	0x04, 0x2f
        /*0002*/ 	.short	(.L_19 - .L_18)
	.align		4
.L_18:
        /*0004*/ 	.word	index@(_ZN7cutlass13device_kernelINS_4gemm6kernel13GemmUniversalIN4cute5tupleIJiiiiEEENS1_10collective13CollectiveMmaINS1_35MainloopSm100TmaUmmaWarpSpecializedILi12ELi2ELi4ENS5_IJNS4_1CILi1EEESB_SB_EEEEENS5_IJNSA_ILi64EEESE_NSA_ILi32EEEEEEfNS5_IJlSB_lEEEfSH_NS4_8TiledMMAINS4_8MMA_AtomIJNS4_17SM100_MMA_TF32_SSINS_10tfloat32_tESL_fLi64ELi64ELNS4_4UMMA5MajorE0ELSN_0ELNSM_7ScaleInE0ELSO_0EEEEEENS4_6LayoutISC_NS5_IJNSA_ILi0EEESS_SS_EEEEENS5_IJNS4_10UnderscoreESV_SV_EEEEENS4_13SM90_TMA_LOADENS4_14ComposedLayoutINS4_7SwizzleILi3ELi4ELi3EEENS4_18smem_ptr_flag_bitsILi32EEENSR_INS5_IJNSA_ILi8EEESF_EEENS5_IJSF_SB_EEEEEEEvNS4_8identityESY_S18_vS19_EENS_8epilogue10collective18CollectiveEpilogueINS1B_23Sm100TmaWarpSpecializedILi3ELi2ELi16ELb1ELb0EEEJSG_NS5_IJNSR_ISE_SB_EENSR_ISF_SB_EEEEEfSH_fSH_NS1B_6fusion15FusionCallbacksIS1F_NS1J_17LinearCombinationIffffLNS_15FloatRoundStyleE2EEESG_S1I_JEEENS4_5SM1004TMEM4LOAD26SM100_TMEM_LOAD_16dp128b8xESY_S18_NS4_17SM75_U32x4_LDSM_NENS4_14SM90_TMA_STOREES18_NS4_17SM90_U32x4_STSM_NENS4_39AutoVectorizingCopyWithAssumedAlignmentILi128EEEEEEvvEEEEvNT_6ParamsE)
        /*0008*/ 	.word	0x00000059


	//----- nvinfo : EIATTR_FRAME_SIZE
	.align		4
.L_19:
        /*000c*/ 	.byte	0x04, 0x11
        /*000e*/ 	.short	(.L_21 - .L_20)
	.align		4
.L_20:
        /*0010*/ 	.word	index@($__internal_2_$__cuda_sm10x_tcgen05_guardrail_trap_unallocated_columns_being_dealloced)
        /*0014*/ 	.word	0x00000000


	//----- nvinfo : EIATTR_FRAME_SIZE
	.align		4
.L_21:
        /*0018*/ 	.byte	0x04, 0x11
        /*001a*/ 	.short	(.L_23 - .L_22)
	.align		4
.L_22:
        /*001c*/ 	.word	index@($__internal_1_$__cuda_sm10x_tcgen05_guardrail_trap_phase_invalid_during_alloc)
        /*0020*/ 	.word	0x00000000


	//----- nvinfo : EIATTR_FRAME_SIZE
	.align		4
.L_23:
        /*0024*/ 	.byte	0x04, 0x11
        /*0026*/ 	.short	(.L_25 - .L_24)
	.align		4
.L_24:
        /*0028*/ 	.word	index@($__internal_0_$__cuda_sm10x_tcgen05_guardrail_trap_col_being_dealloced_not_returned_by_alloc)
        /*002c*/ 	.word	0x00000000


	//----- nvinfo : EIATTR_FRAME_SIZE
	.align		4
.L_25:
        /*0030*/ 	.byte	0x04, 0x11
        /*0032*/ 	.short	(.L_27 - .L_26)
	.align		4
.L_26:
        /*0034*/ 	.word	index@(_ZN7cutlass13device_kernelINS_4gemm6kernel13GemmUniversalIN4cute5tupleIJiiiiEEENS1_10collective13CollectiveMmaINS1_35MainloopSm100TmaUmmaWarpSpecializedILi12ELi2ELi4ENS5_IJNS4_1CILi1EEESB_SB_EEEEENS5_IJNSA_ILi64EEESE_NSA_ILi32EEEEEEfNS5_IJlSB_lEEEfSH_NS4_8TiledMMAINS4_8MMA_AtomIJNS4_17SM100_MMA_TF32_SSINS_10tfloat32_tESL_fLi64ELi64ELNS4_4UMMA5MajorE0ELSN_0ELNSM_7ScaleInE0ELSO_0EEEEEENS4_6LayoutISC_NS5_IJNSA_ILi0EEESS_SS_EEEEENS5_IJNS4_10UnderscoreESV_SV_EEEEENS4_13SM90_TMA_LOADENS4_14ComposedLayoutINS4_7SwizzleILi3ELi4ELi3EEENS4_18smem_ptr_flag_bitsILi32EEENSR_INS5_IJNSA_ILi8EEESF_EEENS5_IJSF_SB_EEEEEEEvNS4_8identityESY_S18_vS19_EENS_8epilogue10collective18CollectiveEpilogueINS1B_23Sm100TmaWarpSpecializedILi3ELi2ELi16ELb1ELb0EEEJSG_NS5_IJNSR_ISE_SB_EENSR_ISF_SB_EEEEEfSH_fSH_NS1B_6fusion15FusionCallbacksIS1F_NS1J_17LinearCombinationIffffLNS_15FloatRoundStyleE2EEESG_S1I_JEEENS4_5SM1004TMEM4LOAD26SM100_TMEM_LOAD_16dp128b8xESY_S18_NS4_17SM75_U32x4_LDSM_NENS4_14SM90_TMA_STOREES18_NS4_17SM90_U32x4_STSM_NENS4_39AutoVectorizingCopyWithAssumedAlignmentILi128EEEEEEvvEEEEvNT_6ParamsE)
        /*0038*/ 	.word	0x00000000


	//----- nvinfo : EIATTR_MIN_STACK_SIZE
	.align		4
.L_27:
        /*003c*/ 	.byte	0x04, 0x12
        /*003e*/ 	.short	(.L_29 - .L_28)
	.align		4
.L_28:
        /*0040*/ 	.word	index@(_ZN7cutlass13device_kernelINS_4gemm6kernel13GemmUniversalIN4cute5tupleIJiiiiEEENS1_10collective13CollectiveMmaINS1_35MainloopSm100TmaUmmaWarpSpecializedILi12ELi2ELi4ENS5_IJNS4_1CILi1EEESB_SB_EEEEENS5_IJNSA_ILi64EEESE_NSA_ILi32EEEEEEfNS5_IJlSB_lEEEfSH_NS4_8TiledMMAINS4_8MMA_AtomIJNS4_17SM100_MMA_TF32_SSINS_10tfloat32_tESL_fLi64ELi64ELNS4_4UMMA5MajorE0ELSN_0ELNSM_7ScaleInE0ELSO_0EEEEEENS4_6LayoutISC_NS5_IJNSA_ILi0EEESS_SS_EEEEENS5_IJNS4_10UnderscoreESV_SV_EEEEENS4_13SM90_TMA_LOADENS4_14ComposedLayoutINS4_7SwizzleILi3ELi4ELi3EEENS4_18smem_ptr_flag_bitsILi32EEENSR_INS5_IJNSA_ILi8EEESF_EEENS5_IJSF_SB_EEEEEEEvNS4_8identityESY_S18_vS19_EENS_8epilogue10collective18CollectiveEpilogueINS1B_23Sm100TmaWarpSpecializedILi3ELi2ELi16ELb1ELb0EEEJSG_NS5_IJNSR_ISE_SB_EENSR_ISF_SB_EEEEEfSH_fSH_NS1B_6fusion15FusionCallbacksIS1F_NS1J_17LinearCombinationIffffLNS_15FloatRoundStyleE2EEESG_S1I_JEEENS4_5SM1004TMEM4LOAD26SM100_TMEM_LOAD_16dp128b8xESY_S18_NS4_17SM75_U32x4_LDSM_NENS4_14SM90_TMA_STOREES18_NS4_17SM90_U32x4_STSM_NENS4_39AutoVectorizingCopyWithAssumedAlignmentILi128EEEEEEvvEEEEvNT_6ParamsE)
        /*0044*/ 	.word	0x00000000
.L_29:


//--------------------- .nv.compat                --------------------------
	.section	.nv.compat,"",@"SHT_CUDA_COMPAT_INFO"
	.align	4
        /*0000*/ 	.byte	0x02, 0x09, 0x01, 0x00, 0x02, 0x02, 0x02, 0x00, 0x02, 0x05, 0x05, 0x00, 0x03, 0x07, 0x01, 0x01
        /*0010*/ 	.byte	0x02, 0x03, 0x01, 0x00, 0x02, 0x06, 0x01, 0x00, 0x04, 0x0b, 0x08, 0x00, 0x09, 0x00, 0x00, 0x00
        /*0020*/ 	.byte	0x00, 0x00, 0x00, 0x00


//--------------------- .nv.info._ZN7cutlass13device_kernelINS_4gemm6kernel13GemmUniversalIN4cute5tupleIJiiiiEEENS1_10collective13CollectiveMmaINS1_35MainloopSm100TmaUmmaWarpSpecializedILi12ELi2ELi4ENS5_IJNS4_1CILi1EEESB_SB_EEEEENS5_IJNSA_ILi64EEESE_NSA_ILi32EEEEEEfNS5_IJlSB_lEEEfSH_NS4_8TiledMMAINS4_8MMA_AtomIJNS4_17SM100_MMA_TF32_SSINS_10tfloat32_tESL_fLi64ELi64ELNS4_4UMMA5MajorE0ELSN_0ELNSM_7ScaleInE0ELSO_0EEEEEENS4_6LayoutISC_NS5_IJNSA_ILi0EEESS_SS_EEEEENS5_IJNS4_10UnderscoreESV_SV_EEEEENS4_13SM90_TMA_LOADENS4_14ComposedLayoutINS4_7SwizzleILi3ELi4ELi3EEENS4_18smem_ptr_flag_bitsILi32EEENSR_INS5_IJNSA_ILi8EEESF_EEENS5_IJSF_SB_EEEEEEEvNS4_8identityESY_S18_vS19_EENS_8epilogue10collective18CollectiveEpilogueINS1B_23Sm100TmaWarpSpecializedILi3ELi2ELi16ELb1ELb0EEEJSG_NS5_IJNSR_ISE_SB_EENSR_ISF_SB_EEEEEfSH_fSH_NS1B_6fusion15FusionCallbacksIS1F_NS1J_17LinearCombinationIffffLNS_15FloatRoundStyleE2EEESG_S1I_JEEENS4_5SM1004TMEM4LOAD26SM100_TMEM_LOAD_16dp128b8xESY_S18_NS4_17SM75_U32x4_LDSM_NENS4_14SM90_TMA_STOREES18_NS4_17SM90_U32x4_STSM_NENS4_39AutoVectorizingCopyWithAssumedAlignmentILi128EEEEEEvvEEEEvNT_6ParamsE --------------------------
	.section	.nv.info._ZN7cutlass13device_kernelINS_4gemm6kernel13GemmUniversalIN4cute5tupleIJiiiiEEENS1_10collective13CollectiveMmaINS1_35MainloopSm100TmaUmmaWarpSpecializedILi12ELi2ELi4ENS5_IJNS4_1CILi1EEESB_SB_EEEEENS5_IJNSA_ILi64EEESE_NSA_ILi32EEEEEEfNS5_IJlSB_lEEEfSH_NS4_8TiledMMAINS4_8MMA_AtomIJNS4_17SM100_MMA_TF32_SSINS_10tfloat32_tESL_fLi64ELi64ELNS4_4UMMA5MajorE0ELSN_0ELNSM_7ScaleInE0ELSO_0EEEEEENS4_6LayoutISC_NS5_IJNSA_ILi0EEESS_SS_EEEEENS5_IJNS4_10UnderscoreESV_SV_EEEEENS4_13SM90_TMA_LOADENS4_14ComposedLayoutINS4_7SwizzleILi3ELi4ELi3EEENS4_18smem_ptr_flag_bitsILi32EEENSR_INS5_IJNSA_ILi8EEESF_EEENS5_IJSF_SB_EEEEEEEvNS4_8identityESY_S18_vS19_EENS_8epilogue10collective18CollectiveEpilogueINS1B_23Sm100TmaWarpSpecializedILi3ELi2ELi16ELb1ELb0EEEJSG_NS5_IJNSR_ISE_SB_EENSR_ISF_SB_EEEEEfSH_fSH_NS1B_6fusion15FusionCallbacksIS1F_NS1J_17LinearCombinationIffffLNS_15FloatRoundStyleE2EEESG_S1I_JEEENS4_5SM1004TMEM4LOAD26SM100_TMEM_LOAD_16dp128b8xESY_S18_NS4_17SM75_U32x4_LDSM_NENS4_14SM90_TMA_STOREES18_NS4_17SM90_U32x4_STSM_NENS4_39AutoVectorizingCopyWithAssumedAlignmentILi128EEEEEEvvEEEEvNT_6ParamsE,"",@"SHT_CUDA_INFO"
	.sectionflags	@""
	.align	4


	//----- nvinfo : EIATTR_CUDA_API_VERSION
	.align		4
        /*0000*/ 	.byte	0x04, 0x37
        /*0002*/ 	.short	(.L_31 - .L_30)
.L_30:
        /*0004*/ 	.word	0x00000082


	//----- nvinfo : EIATTR_KPARAM_INFO
	.align		4
.L_31:
        /*0008*/ 	.byte	0x04, 0x17
        /*000a*/ 	.short	(.L_33 - .L_32)
.L_32:
        /*000c*/ 	.word	0x00000000
        /*0010*/ 	.short	0x0000
        /*0012*/ 	.short	0x0000
        /*0014*/ 	.byte	0x00, 0xf0, 0x01, 0x20


	//----- nvinfo : EIATTR_AT_ENTRY_FRAGMENTS
	.align		4
.L_33:
        /*0018*/ 	.byte	0x04, 0x4f
        /*001a*/ 	.short	(.L_35 - .L_34)


	//   ....[0]....
.L_34:
        /*001c*/ 	.word	0x00000006


	//----- nvinfo : EIATTR_RESERVED_SMEM_USED
	.align		4
.L_35:
        /*0020*/ 	.byte	0x01, 0x41
	.zero		2


	//----- nvinfo : EIATTR_SPARSE_MMA_MASK
	.align		4
        /*0024*/ 	.byte	0x03, 0x50
        /*0026*/ 	.short	0x0000


	//----- nvinfo : EIATTR_TCGEN05_1CTA_USED
	.align		4
        /*0028*/ 	.byte	0x01, 0x51
	.zero		2


	//----- nvinfo : EIATTR_MAXREG_COUNT
	.align		4
        /*002c*/ 	.byte	0x03, 0x1b
        /*002e*/ 	.short	0x00ff


	//----- nvinfo : EIATTR_NUM_BARRIERS
	.align		4
        /*0030*/ 	.byte	0x02, 0x4c
        /*0032*/ 	.byte	0x07
	.zero		1


	//----- nvinfo : EIATTR_EXTERNS
	.align		4
        /*0034*/ 	.byte	0x04, 0x0f
        /*0036*/ 	.short	(.L_37 - .L_36)


	//   ....[0]....
	.align		4
.L_36:
        /*0038*/ 	.word	index@(__assertfail)


	//----- nvinfo : EIATTR_MERCURY_ISA_VERSION
	.align		4
.L_37:
        /*003c*/ 	.byte	0x03, 0x5f
        /*003e*/ 	.short	0x0101


	//----- nvinfo : EIATTR_INT_WARP_WIDE_INSTR_OFFSETS
	.align		4
        /*0040*/ 	.byte	0x04, 0x31
        /*0042*/ 	.short	(.L_39 - .L_38)


	//   ....[0]....
.L_38:
        /*0044*/ 	.word	0x00001ed0


	//   ....[1]....
        /*0048*/ 	.word	0x00003df0


	//   ....[2]....
        /*004c*/ 	.word	0x00003e20


	//   ....[3]....
        /*0050*/ 	.word	0x00003e70


	//   ....[4]....
        /*0054*/ 	.word	0x00004750


	//   ....[5]....
        /*0058*/ 	.word	0x00004770


	//   ....[6]....
        /*005c*/ 	.word	0x00004a40


	//   ....[7]....
        /*0060*/ 	.word	0x00004b70


	//----- nvinfo : EIATTR_COOP_GROUP_MASK_REGIDS
	.align		4
.L_39:
        /*0064*/ 	.byte	0x04, 0x29
        /*0066*/ 	.short	(.L_41 - .L_40)


	//   ....[0]....
.L_40:
        /*0068*/ 	.word	0xffffffff


	//   ....[1]....
        /*006c*/ 	.word	0xffffffff


	//   ....[2]....
        /*0070*/ 	.word	0xffffffff


	//   ....[3]....
        /*0074*/ 	.word	0xffffffff


	//   ....[4]....
        /*0078*/ 	.word	0xffffffff


	//   ....[5]....
        /*007c*/ 	.word	0xffffffff


	//   ....[6]....
        /*0080*/ 	.word	0xffffffff


	//   ....[7]....
        /*0084*/ 	.word	0xffffffff


	//   ....[8]....
        /*0088*/ 	.word	0xffffffff


	//   ....[9]....
        /*008c*/ 	.word	0xffffffff


	//   ....[10]....
        /*0090*/ 	.word	0xffffffff


	//   ....[11]....
        /*0094*/ 	.word	0xffffffff


	//   ....[12]....
        /*0098*/ 	.word	0xffffffff


	//----- nvinfo : EIATTR_COOP_GROUP_INSTR_OFFSETS
	.align		4
.L_41:
        /*009c*/ 	.byte	0x04, 0x28
        /*009e*/ 	.short	(.L_43 - .L_42)


	//   ....[0]....
.L_42:
        /*00a0*/ 	.word	0x00000090


	//   ....[1]....
        /*00a4*/ 	.word	0x000004d0


	//   ....[2]....
        /*00a8*/ 	.word	0x00000770


	//   ....[3]....
        /*00ac*/ 	.word	0x000008f0


	//   ....[4]....
        /*00b0*/ 	.word	0x000009f0


	//   ....[5]....
        /*00b4*/ 	.word	0x00000b60


	//   ....[6]....
        /*00b8*/ 	.word	0x00000d00


	//   ....[7]....
        /*00bc*/ 	.word	0x00001db0


	//   ....[8]....
        /*00c0*/ 	.word	0x00003010


	//   ....[9]....
        /*00c4*/ 	.word	0x00003220


	//   ....[10]....
        /*00c8*/ 	.word	0x00003250


	//   ....[11]....
        /*00cc*/ 	.word	0x00003ce0


	//   ....[12]....
        /*00d0*/ 	.word	0x00003f10


	//----- nvinfo : EIATTR_VRC_CTA_INIT_COUNT
	.align		4
.L_43:
        /*00d4*/ 	.byte	0x02, 0x4a
        /*00d6*/ 	.byte	0x80
	.zero		1


	//----- nvinfo : EIATTR_SYSCALL_OFFSETS
	.align		4
        /*00d8*/ 	.byte	0x04, 0x46
        /*00da*/ 	.short	(.L_45 - .L_44)


	//   ....[0]....
.L_44:
        /*00dc*/ 	.word	0x00005760


	//   ....[1]....
        /*00e0*/ 	.word	0x00005850


	//   ....[2]....
        /*00e4*/ 	.word	0x00006110


	//   ....[3]....
        /*00e8*/ 	.word	0x00006960


	//----- nvinfo : EIATTR_MBARRIER_INSTR_OFFSETS
	.align		4
.L_45:
        /*00ec*/ 	.byte	0x04, 0x39
        /*00ee*/ 	.short	(.L_47 - .L_46)


	//   ....[0]....
.L_46:
        /*00f0*/ 	.word	0x000005d0
        /*00f4*/ 	.word	0x000000ff
        /*00f8*/ 	.word	0x00000000
        /*00fc*/ 	.short	0x0100
        /*00fe*/ 	.byte	0x05
	.zero		1


	//   ....[1]....
        /*0100*/ 	.word	0x000005e0
        /*0104*/ 	.word	0x000000ff
        /*0108*/ 	.word	0x00000060
        /*010c*/ 	.short	0x0100
        /*010e*/ 	.byte	0x05
	.zero		1


	//   ....[2]....
        /*0110*/ 	.word	0x000005f0
        /*0114*/ 	.word	0x000000ff
        /*0118*/ 	.word	0x00000008
        /*011c*/ 	.short	0x0100
        /*011e*/ 	.byte	0x05
	.zero		1


	//   ....[3]....
        /*0120*/ 	.word	0x00000600
        /*0124*/ 	.word	0x000000ff
        /*0128*/ 	.word	0x00000068
        /*012c*/ 	.short	0x0100
        /*012e*/ 	.byte	0x05
	.zero		1


	//   ....[4]....
        /*0130*/ 	.word	0x00000610
        /*0134*/ 	.word	0x000000ff
        /*0138*/ 	.word	0x00000010
        /*013c*/ 	.short	0x0100
        /*013e*/ 	.byte	0x05
	.zero		1


	//   ....[5]....
        /*0140*/ 	.word	0x00000620
        /*0144*/ 	.word	0x000000ff
        /*0148*/ 	.word	0x00000070
        /*014c*/ 	.short	0x0100
        /*014e*/ 	.byte	0x05
	.zero		1


	//   ....[6]....
        /*0150*/ 	.word	0x00000630
        /*0154*/ 	.word	0x000000ff
        /*0158*/ 	.word	0x00000018
        /*015c*/ 	.short	0x0100
        /*015e*/ 	.byte	0x05
	.zero		1


	//   ....[7]....
        /*0160*/ 	.word	0x00000640
        /*0164*/ 	.word	0x000000ff
        /*0168*/ 	.word	0x00000078
        /*016c*/ 	.short	0x0100
        /*016e*/ 	.byte	0x05
	.zero		1


	//   ....[8]....
        /*0170*/ 	.word	0x00000650
        /*0174*/ 	.word	0x000000ff
        /*0178*/ 	.word	0x00000020
        /*017c*/ 	.short	0x0100
        /*017e*/ 	.byte	0x05
	.zero		1


	//   ....[9]....
        /*0180*/ 	.word	0x00000660
        /*0184*/ 	.word	0x000000ff
        /*0188*/ 	.word	0x00000080
        /*018c*/ 	.short	0x0100
        /*018e*/ 	.byte	0x05
	.zero		1


	//   ....[10]....
        /*0190*/ 	.word	0x00000670
        /*0194*/ 	.word	0x000000ff
        /*0198*/ 	.word	0x00000028
        /*019c*/ 	.short	0x0100
        /*019e*/ 	.byte	0x05
	.zero		1


	//   ....[11]....
        /*01a0*/ 	.word	0x00000680
        /*01a4*/ 	.word	0x000000ff
        /*01a8*/ 	.word	0x00000088
        /*01ac*/ 	.short	0x0100
        /*01ae*/ 	.byte	0x05
	.zero		1


	//   ....[12]....
        /*01b0*/ 	.word	0x00000690
        /*01b4*/ 	.word	0x000000ff
        /*01b8*/ 	.word	0x00000030
        /*01bc*/ 	.short	0x0100
        /*01be*/ 	.byte	0x05
	.zero		1


	//   ....[13]....
        /*01c0*/ 	.word	0x000006a0
        /*01c4*/ 	.word	0x000000ff
        /*01c8*/ 	.word	0x00000090
        /*01cc*/ 	.short	0x0100
        /*01ce*/ 	.byte	0x05
	.zero		1


	//   ....[14]....
        /*01d0*/ 	.word	0x000006b0
        /*01d4*/ 	.word	0x000000ff
        /*01d8*/ 	.word	0x00000038
        /*01dc*/ 	.short	0x0100
        /*01de*/ 	.byte	0x05
	.zero		1


	//   ....[15]....
        /*01e0*/ 	.word	0x000006c0
        /*01e4*/ 	.word	0x000000ff
        /*01e8*/ 	.word	0x00000098
        /*01ec*/ 	.short	0x0100
        /*01ee*/ 	.byte	0x05
	.zero		1


	//   ....[16]....
        /*01f0*/ 	.word	0x000006d0
        /*01f4*/ 	.word	0x000000ff
        /*01f8*/ 	.word	0x00000040
        /*01fc*/ 	.short	0x0100
        /*01fe*/ 	.byte	0x05
	.zero		1


	//   ....[17]....
        /*0200*/ 	.word	0x000006e0
        /*0204*/ 	.word	0x000000ff
        /*0208*/ 	.word	0x000000a0
        /*020c*/ 	.short	0x0100
        /*020e*/ 	.byte	0x05
	.zero		1


	//   ....[18]....
        /*0210*/ 	.word	0x000006f0
        /*0214*/ 	.word	0x000000ff
        /*0218*/ 	.word	0x00000048
        /*021c*/ 	.short	0x0100
        /*021e*/ 	.byte	0x05
	.zero		1


	//   ....[19]....
        /*0220*/ 	.word	0x00000700
        /*0224*/ 	.word	0x000000ff
        /*0228*/ 	.word	0x000000a8
        /*022c*/ 	.short	0x0100
        /*022e*/ 	.byte	0x05
	.zero		1


	//   ....[20]....
        /*0230*/ 	.word	0x00000710
        /*0234*/ 	.word	0x000000ff
        /*0238*/ 	.word	0x00000050
        /*023c*/ 	.short	0x0100
        /*023e*/ 	.byte	0x05
	.zero		1


	//   ....[21]....
        /*0240*/ 	.word	0x00000720
        /*0244*/ 	.word	0x000000ff
        /*0248*/ 	.word	0x000000b0
        /*024c*/ 	.short	0x0100
        /*024e*/ 	.byte	0x05
	.zero		1


	//   ....[22]....
        /*0250*/ 	.word	0x00000730
        /*0254*/ 	.word	0x000000ff
        /*0258*/ 	.word	0x00000058
        /*025c*/ 	.short	0x0100
        /*025e*/ 	.byte	0x05
	.zero		1


	//   ....[23]....
        /*0260*/ 	.word	0x00000740
        /*0264*/ 	.word	0x000000ff
        /*0268*/ 	.word	0x000000b8
        /*026c*/ 	.short	0x0100
        /*026e*/ 	.byte	0x05
	.zero		1


	//   ....[24]....
        /*0270*/ 	.word	0x00000880
        /*0274*/ 	.word	0x000000ff
        /*0278*/ 	.word	0x000000c0
        /*027c*/ 	.short	0x0100
        /*027e*/ 	.byte	0x07
	.zero		1


	//   ....[25]....
        /*0280*/ 	.word	0x00000890
        /*0284*/ 	.word	0x000000ff
        /*0288*/ 	.word	0x000000d8
        /*028c*/ 	.short	0x0100
        /*028e*/ 	.byte	0x07
	.zero		1


	//   ....[26]....
        /*0290*/ 	.word	0x000008a0
        /*0294*/ 	.word	0x000000ff
        /*0298*/ 	.word	0x000000c8
        /*029c*/ 	.short	0x0100
        /*029e*/ 	.byte	0x07
	.zero		1


	//   ....[27]....
        /*02a0*/ 	.word	0x000008b0
        /*02a4*/ 	.word	0x000000ff
        /*02a8*/ 	.word	0x000000e0
        /*02ac*/ 	.short	0x0100
        /*02ae*/ 	.byte	0x07
	.zero		1


	//   ....[28]....
        /*02b0*/ 	.word	0x000008c0
        /*02b4*/ 	.word	0x000000ff
        /*02b8*/ 	.word	0x000000d0
        /*02bc*/ 	.short	0x0100
        /*02be*/ 	.byte	0x07
	.zero		1


	//   ....[29]....
        /*02c0*/ 	.word	0x000008d0
        /*02c4*/ 	.word	0x000000ff
        /*02c8*/ 	.word	0x000000e8
        /*02cc*/ 	.short	0x0100
        /*02ce*/ 	.byte	0x07
	.zero		1


	//   ....[30]....
        /*02d0*/ 	.word	0x000009c0
        /*02d4*/ 	.word	0x000000ff
        /*02d8*/ 	.word	0x000000f0
        /*02dc*/ 	.short	0x0100
        /*02de*/ 	.byte	0x05
	.zero		1


	//   ....[31]....
        /*02e0*/ 	.word	0x000009d0
        /*02e4*/ 	.word	0x000000ff
        /*02e8*/ 	.word	0x000000f8
        /*02ec*/ 	.short	0x0100
        /*02ee*/ 	.byte	0x05
	.zero		1


	//   ....[32]....
        /*02f0*/ 	.word	0x00000b10
        /*02f4*/ 	.word	0x000000ff
        /*02f8*/ 	.word	0x00000100
        /*02fc*/ 	.short	0x0100
        /*02fe*/ 	.byte	0x05
	.zero		1


	//   ....[33]....
        /*0300*/ 	.word	0x00000b20
        /*0304*/ 	.word	0x000000ff
        /*0308*/ 	.word	0x00000110
        /*030c*/ 	.short	0x0100
        /*030e*/ 	.byte	0x05
	.zero		1


	//   ....[34]....
        /*0310*/ 	.word	0x00000b30
        /*0314*/ 	.word	0x000000ff
        /*0318*/ 	.word	0x00000108
        /*031c*/ 	.short	0x0100
        /*031e*/ 	.byte	0x05
	.zero		1


	//   ....[35]....
        /*0320*/ 	.word	0x00000b40
        /*0324*/ 	.word	0x000000ff
        /*0328*/ 	.word	0x00000118
        /*032c*/ 	.short	0x0100
        /*032e*/ 	.byte	0x05
	.zero		1


	//   ....[36]....
        /*0330*/ 	.word	0x00000c70
        /*0334*/ 	.word	0x000000ff
        /*0338*/ 	.word	0x00000120
        /*033c*/ 	.short	0x0100
        /*033e*/ 	.byte	0x07
	.zero		1


	//   ....[37]....
        /*0340*/ 	.word	0x00000c80
        /*0344*/ 	.word	0x000000ff
        /*0348*/ 	.word	0x00000140
        /*034c*/ 	.short	0x0100
        /*034e*/ 	.byte	0x07
	.zero		1


	//   ....[38]....
        /*0350*/ 	.word	0x00000c90
        /*0354*/ 	.word	0x000000ff
        /*0358*/ 	.word	0x00000128
        /*035c*/ 	.short	0x0100
        /*035e*/ 	.byte	0x07
	.zero		1


	//   ....[39]....
        /*0360*/ 	.word	0x00000ca0
        /*0364*/ 	.word	0x000000ff
        /*0368*/ 	.word	0x00000148
        /*036c*/ 	.short	0x0100
        /*036e*/ 	.byte	0x07
	.zero		1


	//   ....[40]....
        /*0370*/ 	.word	0x00000cb0
        /*0374*/ 	.word	0x000000ff
        /*0378*/ 	.word	0x00000130
        /*037c*/ 	.short	0x0100
        /*037e*/ 	.byte	0x07
	.zero		1


	//   ....[41]....
        /*0380*/ 	.word	0x00000cc0
        /*0384*/ 	.word	0x000000ff
        /*0388*/ 	.word	0x00000150
        /*038c*/ 	.short	0x0100
        /*038e*/ 	.byte	0x07
	.zero		1


	//   ....[42]....
        /*0390*/ 	.word	0x00000cd0
        /*0394*/ 	.word	0x000000ff
        /*0398*/ 	.word	0x00000138
        /*039c*/ 	.short	0x0100
        /*039e*/ 	.byte	0x07
	.zero		1


	//   ....[43]....
        /*03a0*/ 	.word	0x00000ce0
        /*03a4*/ 	.word	0x000000ff
        /*03a8*/ 	.word	0x00000158
        /*03ac*/ 	.short	0x0100
        /*03ae*/ 	.byte	0x07
	.zero		1


	//   ....[44]....
        /*03b0*/ 	.word	0x00000dd0
        /*03b4*/ 	.word	0x000000ff
        /*03b8*/ 	.word	0x00000160
        /*03bc*/ 	.short	0x0100
        /*03be*/ 	.byte	0x05
	.zero		1


	//   ....[45]....
        /*03c0*/ 	.word	0x00000de0
        /*03c4*/ 	.word	0x000000ff
        /*03c8*/ 	.word	0x00000170
        /*03cc*/ 	.short	0x0100
        /*03ce*/ 	.byte	0x05
	.zero		1


	//   ....[46]....
        /*03d0*/ 	.word	0x00000df0
        /*03d4*/ 	.word	0x000000ff
        /*03d8*/ 	.word	0x00000168
        /*03dc*/ 	.short	0x0100
        /*03de*/ 	.byte	0x05
	.zero		1


	//   ....[47]....
        /*03e0*/ 	.word	0x00000e00
        /*03e4*/ 	.word	0x000000ff
        /*03e8*/ 	.word	0x00000178
        /*03ec*/ 	.short	0x0100
        /*03ee*/ 	.byte	0x05
	.zero		1


	//   ....[48]....
        /*03f0*/ 	.word	0x000016d0
        /*03f4*/ 	.word	0x00000002
        /*03f8*/ 	.word	0x00000170
        /*03fc*/ 	.short	0x010a
        /*03fe*/ 	.byte	0xff
	.zero		1


	//   ....[49]....
        /*0400*/ 	.word	0x00001700
        /*0404*/ 	.word	0x00000002
        /*0408*/ 	.word	0x00000160
        /*040c*/ 	.short	0x0101
        /*040e*/ 	.byte	0xff
	.zero		1


	//   ....[50]....
        /*0410*/ 	.word	0x000017d0
        /*0414*/ 	.word	0x000000ff
        /*0418*/ 	.word	0x00000060
        /*041c*/ 	.short	0x010a
        /*041e*/ 	.byte	0x08
	.zero		1


	//   ....[51]....
        /*0420*/ 	.word	0x00001870
        /*0424*/ 	.word	0x000000ff
        /*0428*/ 	.word	0x00000060
        /*042c*/ 	.short	0x010a
        /*042e*/ 	.byte	0x21
	.zero		1


	//   ....[52]....
        /*0430*/ 	.word	0x000019d0
        /*0434*/ 	.word	0x000000ff
        /*0438*/ 	.word	0x00000060
        /*043c*/ 	.short	0x010a
        /*043e*/ 	.byte	0x08
	.zero		1


	//   ....[53]....
        /*0440*/ 	.word	0x00001ac0
        /*0444*/ 	.word	0x000000ff
        /*0448*/ 	.word	0x000000f8
        /*044c*/ 	.short	0x0101
        /*044e*/ 	.byte	0x04
	.zero		1


	//   ....[54]....
        /*0450*/ 	.word	0x00001ae0
        /*0454*/ 	.word	0x000000ff
        /*0458*/ 	.word	0x00000060
        /*045c*/ 	.short	0x010a
        /*045e*/ 	.byte	0x08
	.zero		1


	//   ....[55]....
        /*0460*/ 	.word	0x00001b60
        /*0464*/ 	.word	0x000000ff
        /*0468*/ 	.word	0x00000060
        /*046c*/ 	.short	0x010a
        /*046e*/ 	.byte	0x11
	.zero		1


	//   ....[56]....
        /*0470*/ 	.word	0x00001cc0
        /*0474*/ 	.word	0x000000ff
        /*0478*/ 	.word	0x00000060
        /*047c*/ 	.short	0x010a
        /*047e*/ 	.byte	0x08
	.zero		1


	//   ....[57]....
        /*0480*/ 	.word	0x00001de0
        /*0484*/ 	.word	0x00000002
        /*0488*/ 	.word	0x00000100
        /*048c*/ 	.short	0x010a
        /*048e*/ 	.byte	0xff
	.zero		1


	//   ....[58]....
        /*0490*/ 	.word	0x00001ea0
        /*0494*/ 	.word	0x00000002
        /*0498*/ 	.word	0x00000000
        /*049c*/ 	.short	0x0101
        /*049e*/ 	.byte	0xff
	.zero		1


	//   ....[59]....
        /*04a0*/ 	.word	0x00002400
        /*04a4*/ 	.word	0x000000ff
        /*04a8*/ 	.word	0x00000000
        /*04ac*/ 	.short	0x010a
        /*04ae*/ 	.byte	0x05
	.zero		1


	//   ....[60]....
        /*04b0*/ 	.word	0x00002490
        /*04b4*/ 	.word	0x000000ff
        /*04b8*/ 	.word	0x00000000
        /*04bc*/ 	.short	0x010a
        /*04be*/ 	.byte	0x05
	.zero		1


	//   ....[61]....
        /*04c0*/ 	.word	0x00002520
        /*04c4*/ 	.word	0x000000ff
        /*04c8*/ 	.word	0x00000000
        /*04cc*/ 	.short	0x010a
        /*04ce*/ 	.byte	0x05
	.zero		1


	//   ....[62]....
        /*04d0*/ 	.word	0x000025b0
        /*04d4*/ 	.word	0x000000ff
        /*04d8*/ 	.word	0x00000000
        /*04dc*/ 	.short	0x010a
        /*04de*/ 	.byte	0x05
	.zero		1


	//   ....[63]....
        /*04e0*/ 	.word	0x00002640
        /*04e4*/ 	.word	0x000000ff
        /*04e8*/ 	.word	0x00000000
        /*04ec*/ 	.short	0x010a
        /*04ee*/ 	.byte	0x05
	.zero		1


	//   ....[64]....
        /*04f0*/ 	.word	0x000026d0
        /*04f4*/ 	.word	0x000000ff
        /*04f8*/ 	.word	0x00000000
        /*04fc*/ 	.short	0x010a
        /*04fe*/ 	.byte	0x05
	.zero		1


	//   ....[65]....
        /*0500*/ 	.word	0x00002760
        /*0504*/ 	.word	0x000000ff
        /*0508*/ 	.word	0x00000000
        /*050c*/ 	.short	0x010a
        /*050e*/ 	.byte	0x05
	.zero		1


	//   ....[66]....
        /*0510*/ 	.word	0x000027f0
        /*0514*/ 	.word	0x000000ff
        /*0518*/ 	.word	0x00000000
        /*051c*/ 	.short	0x010a
        /*051e*/ 	.byte	0x05
	.zero		1


	//   ....[67]....
        /*0520*/ 	.word	0x00002880
        /*0524*/ 	.word	0x000000ff
        /*0528*/ 	.word	0x00000000
        /*052c*/ 	.short	0x010a
        /*052e*/ 	.byte	0x05
	.zero		1


	//   ....[68]....
        /*0530*/ 	.word	0x00002910
        /*0534*/ 	.word	0x000000ff
        /*0538*/ 	.word	0x00000000
        /*053c*/ 	.short	0x010a
        /*053e*/ 	.byte	0x05
	.zero		1


	//   ....[69]....
        /*0540*/ 	.word	0x000029a0
        /*0544*/ 	.word	0x000000ff
        /*0548*/ 	.word	0x00000000
        /*054c*/ 	.short	0x010a
        /*054e*/ 	.byte	0x05
	.zero		1


	//   ....[70]....
        /*0550*/ 	.word	0x00002a40
        /*0554*/ 	.word	0x00000000
        /*0558*/ 	.word	0x00000000
        /*055c*/ 	.short	0x010a
        /*055e*/ 	.byte	0xff
	.zero		1


	//   ....[71]....
        /*0560*/ 	.word	0x00002b60
        /*0564*/ 	.word	0x00000000
        /*0568*/ 	.word	0x00000160
        /*056c*/ 	.short	0x010a
        /*056e*/ 	.byte	0xff
	.zero		1


	//   ....[72]....
        /*0570*/ 	.word	0x00002bd0
        /*0574*/ 	.word	0x00000000
        /*0578*/ 	.word	0x00000000
        /*057c*/ 	.short	0x0101
        /*057e*/ 	.byte	0xff
	.zero		1


	//   ....[73]....
        /*0580*/ 	.word	0x00002bf0
        /*0584*/ 	.word	0x000000ff
        /*0588*/ 	.word	0x00000110
        /*058c*/ 	.short	0x010a
        /*058e*/ 	.byte	0x05
	.zero		1


	//   ....[74]....
        /*0590*/ 	.word	0x00002d10
        /*0594*/ 	.word	0x00000000
        /*0598*/ 	.word	0x00000100
        /*059c*/ 	.short	0x010a
        /*059e*/ 	.byte	0xff
	.zero		1


	//   ....[75]....
        /*05a0*/ 	.word	0x00002e10
        /*05a4*/ 	.word	0x00000000
        /*05a8*/ 	.word	0x00000000
        /*05ac*/ 	.short	0x0101
        /*05ae*/ 	.byte	0xff
	.zero		1


	//   ....[76]....
        /*05b0*/ 	.word	0x00002ea0
        /*05b4*/ 	.word	0x000000ff
        /*05b8*/ 	.word	0x00000110
        /*05bc*/ 	.short	0x0106
        /*05be*/ 	.byte	0x05
	.zero		1


	//   ....[77]....
        /*05c0*/ 	.word	0x00002ec0
        /*05c4*/ 	.word	0x000000ff
        /*05c8*/ 	.word	0x00000110
        /*05cc*/ 	.short	0x010a
        /*05ce*/ 	.byte	0x05
	.zero		1


	//   ....[78]....
        /*05d0*/ 	.word	0x00002f50
        /*05d4*/ 	.word	0x000000ff
        /*05d8*/ 	.word	0x00000110
        /*05dc*/ 	.short	0x0106
        /*05de*/ 	.byte	0x04
	.zero		1


	//   ....[79]....
        /*05e0*/ 	.word	0x00002f90
        /*05e4*/ 	.word	0x00000000
        /*05e8*/ 	.word	0x00000110
        /*05ec*/ 	.short	0x010a
        /*05ee*/ 	.byte	0xff
	.zero		1


	//   ....[80]....
        /*05f0*/ 	.word	0x000034d0
        /*05f4*/ 	.word	0x00000000
        /*05f8*/ 	.word	0x00000100
        /*05fc*/ 	.short	0x010a
        /*05fe*/ 	.byte	0xff
	.zero		1


	//   ....[81]....
        /*0600*/ 	.word	0x000035d0
        /*0604*/ 	.word	0x00000003
        /*0608*/ 	.word	0x00000000
        /*060c*/ 	.short	0x0101
        /*060e*/ 	.byte	0xff
	.zero		1


	//   ....[82]....
        /*0610*/ 	.word	0x000035e0
        /*0614*/ 	.word	0x000000ff
        /*0618*/ 	.word	0x00000000
        /*061c*/ 	.short	0x010a
        /*061e*/ 	.byte	0x06
	.zero		1


	//   ....[83]....
        /*0620*/ 	.word	0x00003660
        /*0624*/ 	.word	0x000000ff
        /*0628*/ 	.word	0x00000140
        /*062c*/ 	.short	0x010a
        /*062e*/ 	.byte	0x07
	.zero		1


	//   ....[84]....
        /*0630*/ 	.word	0x00003740
        /*0634*/ 	.word	0x000000ff
        /*0638*/ 	.word	0x00000000
        /*063c*/ 	.short	0x010a
        /*063e*/ 	.byte	0x06
	.zero		1


	//   ....[85]....
        /*0640*/ 	.word	0x00003870
        /*0644*/ 	.word	0x000000ff
        /*0648*/ 	.word	0x00000000
        /*064c*/ 	.short	0x010a
        /*064e*/ 	.byte	0x1a
	.zero		1


	//   ....[86]....
        /*0650*/ 	.word	0x00003b10
        /*0654*/ 	.word	0x000000ff
        /*0658*/ 	.word	0x00000000
        /*065c*/ 	.short	0x010a
        /*065e*/ 	.byte	0x06
	.zero		1


	//   ....[87]....
        /*0660*/ 	.word	0x00003ba0
        /*0664*/ 	.word	0x000000ff
        /*0668*/ 	.word	0x00000000
        /*066c*/ 	.short	0x010a
        /*066e*/ 	.byte	0x06
	.zero		1


	//   ....[88]....
        /*0670*/ 	.word	0x00003c30
        /*0674*/ 	.word	0x000000ff
        /*0678*/ 	.word	0x00000000
        /*067c*/ 	.short	0x010a
        /*067e*/ 	.byte	0x06
	.zero		1


	//   ....[89]....
        /*0680*/ 	.word	0x00003cc0
        /*0684*/ 	.word	0x000000ff
        /*0688*/ 	.word	0x00000000
        /*068c*/ 	.short	0x010a
        /*068e*/ 	.byte	0x07
	.zero		1


	//   ....[90]....
        /*0690*/ 	.word	0x000040f0
        /*0694*/ 	.word	0x00000000
        /*0698*/ 	.word	0x00000100
        /*069c*/ 	.short	0x010a
        /*069e*/ 	.byte	0xff
	.zero		1


	//   ....[91]....
        /*06a0*/ 	.word	0x000041b0
        /*06a4*/ 	.word	0x00000000
        /*06a8*/ 	.word	0x00000000
        /*06ac*/ 	.short	0x0101
        /*06ae*/ 	.byte	0xff
	.zero		1


	//   ....[92]....
        /*06b0*/ 	.word	0x000044d0
        /*06b4*/ 	.word	0x000000ff
        /*06b8*/ 	.word	0x000000f8
        /*06bc*/ 	.short	0x010a
        /*06be*/ 	.byte	0x07
	.zero		1


	//   ....[93]....
        /*06c0*/ 	.word	0x000046f0
        /*06c4*/ 	.word	0x000000ff
        /*06c8*/ 	.word	0x000000d8
        /*06cc*/ 	.short	0x010a
        /*06ce*/ 	.byte	0x0f
	.zero		1


	//   ....[94]....
        /*06d0*/ 	.word	0x000048f0
        /*06d4*/ 	.word	0x000000ff
        /*06d8*/ 	.word	0x000000c0
        /*06dc*/ 	.short	0x010b
        /*06de*/ 	.byte	0x0f
	.zero		1


	//   ....[95]....
        /*06e0*/ 	.word	0x00004940
        /*06e4*/ 	.word	0x000000ff
        /*06e8*/ 	.word	0x00000000
        /*06ec*/ 	.short	0x0101
        /*06ee*/ 	.byte	0x10
	.zero		1


	//   ....[96]....
        /*06f0*/ 	.word	0x00004980
        /*06f4*/ 	.word	0x000000ff
        /*06f8*/ 	.word	0x000000d8
        /*06fc*/ 	.short	0x010a
        /*06fe*/ 	.byte	0x0d
	.zero		1


	//   ....[97]....
        /*0700*/ 	.word	0x00004bc0
        /*0704*/ 	.word	0x000000ff
        /*0708*/ 	.word	0x000000c0
        /*070c*/ 	.short	0x010b
        /*070e*/ 	.byte	0x0d
	.zero		1


	//   ....[98]....
        /*0710*/ 	.word	0x00004c30
        /*0714*/ 	.word	0x000000ff
        /*0718*/ 	.word	0x00000000
        /*071c*/ 	.short	0x0101
        /*071e*/ 	.byte	0x0f
	.zero		1


	//   ....[99]....
        /*0720*/ 	.word	0x00004c80
        /*0724*/ 	.word	0x000000ff
        /*0728*/ 	.word	0x00000000
        /*072c*/ 	.short	0x010a
        /*072e*/ 	.byte	0x04
	.zero		1


	//   ....[100]....
        /*0730*/ 	.word	0x00004d10
        /*0734*/ 	.word	0x000000ff
        /*0738*/ 	.word	0x00000000
        /*073c*/ 	.short	0x010a
        /*073e*/ 	.byte	0x04
	.zero		1


	//   ....[101]....
        /*0740*/ 	.word	0x00004db0
        /*0744*/ 	.word	0x00000000
        /*0748*/ 	.word	0x00000000
        /*074c*/ 	.short	0x010a
        /*074e*/ 	.byte	0xff
	.zero		1


	//   ....[102]....
        /*0750*/ 	.word	0x00005130
        /*0754*/ 	.word	0x00000000
        /*0758*/ 	.word	0x00000100
        /*075c*/ 	.short	0x010a
        /*075e*/ 	.byte	0xff
	.zero		1


	//   ....[103]....
        /*0760*/ 	.word	0x00005240
        /*0764*/ 	.word	0x00000000
        /*0768*/ 	.word	0x00000000
        /*076c*/ 	.short	0x0101
        /*076e*/ 	.byte	0xff
	.zero		1


	//   ....[104]....
        /*0770*/ 	.word	0x00005c90
        /*0774*/ 	.word	0x00000002
        /*0778*/ 	.word	0x000000c0
        /*077c*/ 	.short	0x010a
        /*077e*/ 	.byte	0xff
	.zero		1


	//   ....[105]....
        /*0780*/ 	.word	0x00005cd0
        /*0784*/ 	.word	0x00000052
        /*0788*/ 	.word	0x00000120
        /*078c*/ 	.short	0x010a
        /*078e*/ 	.byte	0xff
	.zero		1


	//   ....[106]....
        /*0790*/ 	.word	0x00005dc0
        /*0794*/ 	.word	0x00000002
        /*0798*/ 	.word	0x000000c0
        /*079c*/ 	.short	0x010a
        /*079e*/ 	.byte	0xff
	.zero		1


	//   ....[107]....
        /*07a0*/ 	.word	0x00005ff0
        /*07a4*/ 	.word	0x00000052
        /*07a8*/ 	.word	0x00000120
        /*07ac*/ 	.short	0x010a
        /*07ae*/ 	.byte	0xff
	.zero		1


	//   ....[108]....
        /*07b0*/ 	.word	0x00006680
        /*07b4*/ 	.word	0x00000000
        /*07b8*/ 	.word	0x00000000
        /*07bc*/ 	.short	0x0101
        /*07be*/ 	.byte	0xff
	.zero		1


	//   ....[109]....
        /*07c0*/ 	.word	0x00006690
        /*07c4*/ 	.word	0x00000002
        /*07c8*/ 	.word	0x000000c0
        /*07cc*/ 	.short	0x010a
        /*07ce*/ 	.byte	0xff
	.zero		1


	//   ....[110]....
        /*07d0*/ 	.word	0x00006760
        /*07d4*/ 	.word	0x00000002
        /*07d8*/ 	.word	0x000000c0
        /*07dc*/ 	.short	0x010a
        /*07de*/ 	.byte	0xff
	.zero		1


	//   ....[111]....
        /*07e0*/ 	.word	0x00006a00
        /*07e4*/ 	.word	0x000000ff
        /*07e8*/ 	.word	0x00000000
        /*07ec*/ 	.short	0x0101
        /*07ee*/ 	.byte	0x05
	.zero		1


	//   ....[112]....
        /*07f0*/ 	.word	0x00006f40
        /*07f4*/ 	.word	0x00000000
        /*07f8*/ 	.word	0x00000000
        /*07fc*/ 	.short	0x0101
        /*07fe*/ 	.byte	0xff
	.zero		1


	//   ....[113]....
        /*0800*/ 	.word	0x000071b0
        /*0804*/ 	.word	0x000000ff
        /*0808*/ 	.word	0x00000000
        /*080c*/ 	.short	0x0101
        /*080e*/ 	.byte	0x04
	.zero		1


	//   ....[114]....
        /*0810*/ 	.word	0x000071d0
        /*0814*/ 	.word	0x00000002
        /*0818*/ 	.word	0x00000170
        /*081c*/ 	.short	0x010a
        /*081e*/ 	.byte	0xff
	.zero		1


	//   ....[115]....
        /*0820*/ 	.word	0x00007230
        /*0824*/ 	.word	0x00000002
        /*0828*/ 	.word	0x00000060
        /*082c*/ 	.short	0x010a
        /*082e*/ 	.byte	0xff
	.zero		1


	//   ....[116]....
        /*0830*/ 	.word	0x00007290
        /*0834*/ 	.word	0x00000002
        /*0838*/ 	.word	0x00000060
        /*083c*/ 	.short	0x010a
        /*083e*/ 	.byte	0xff
	.zero		1


	//   ....[117]....
        /*0840*/ 	.word	0x000072e0
        /*0844*/ 	.word	0x00000002
        /*0848*/ 	.word	0x00000100
        /*084c*/ 	.short	0x010a
        /*084e*/ 	.byte	0xff
	.zero		1


	//   ....[118]....
        /*0850*/ 	.word	0x00007340
        /*0854*/ 	.word	0x00000000
        /*0858*/ 	.word	0x00000000
        /*085c*/ 	.short	0x010a
        /*085e*/ 	.byte	0xff
	.zero		1


	//   ....[119]....
        /*0860*/ 	.word	0x000073a0
        /*0864*/ 	.word	0x00000000
        /*0868*/ 	.word	0x00000000
        /*086c*/ 	.short	0x010a
        /*086e*/ 	.byte	0xff
	.zero		1


	//   ....[120]....
        /*0870*/ 	.word	0x00007400
        /*0874*/ 	.word	0x00000000
        /*0878*/ 	.word	0x00000000
        /*087c*/ 	.short	0x010a
        /*087e*/ 	.byte	0xff
	.zero		1


	//   ....[121]....
        /*0880*/ 	.word	0x00007460
        /*0884*/ 	.word	0x00000000
        /*0888*/ 	.word	0x00000000
        /*088c*/ 	.short	0x010a
        /*088e*/ 	.byte	0xff
	.zero		1


	//   ....[122]....
        /*0890*/ 	.word	0x000074c0
        /*0894*/ 	.word	0x00000000
        /*0898*/ 	.word	0x00000000
        /*089c*/ 	.short	0x010a
        /*089e*/ 	.byte	0xff
	.zero		1


	//   ....[123]....
        /*08a0*/ 	.word	0x00007520
        /*08a4*/ 	.word	0x00000000
        /*08a8*/ 	.word	0x00000000
        /*08ac*/ 	.short	0x010a
        /*08ae*/ 	.byte	0xff
	.zero		1


	//   ....[124]....
        /*08b0*/ 	.word	0x00007580
        /*08b4*/ 	.word	0x00000000
        /*08b8*/ 	.word	0x00000000
        /*08bc*/ 	.short	0x010a
        /*08be*/ 	.byte	0xff
	.zero		1


	//   ....[125]....
        /*08c0*/ 	.word	0x000075e0
        /*08c4*/ 	.word	0x00000000
        /*08c8*/ 	.word	0x00000000
        /*08cc*/ 	.short	0x010a
        /*08ce*/ 	.byte	0xff
	.zero		1


	//   ....[126]....
        /*08d0*/ 	.word	0x00007640
        /*08d4*/ 	.word	0x00000000
        /*08d8*/ 	.word	0x00000000
        /*08dc*/ 	.short	0x010a
        /*08de*/ 	.byte	0xff
	.zero		1


	//   ....[127]....
        /*08e0*/ 	.word	0x000076a0
        /*08e4*/ 	.word	0x00000000
        /*08e8*/ 	.word	0x00000000
        /*08ec*/ 	.short	0x010a
        /*08ee*/ 	.byte	0xff
	.zero		1


	//   ....[128]....
        /*08f0*/ 	.word	0x00007700
        /*08f4*/ 	.word	0x00000000
        /*08f8*/ 	.word	0x00000000
        /*08fc*/ 	.short	0x010a
        /*08fe*/ 	.byte	0xff
	.zero		1


	//   ....[129]....
        /*0900*/ 	.word	0x00007750
        /*0904*/ 	.word	0x00000000
        /*0908*/ 	.word	0x00000160
        /*090c*/ 	.short	0x010a
        /*090e*/ 	.byte	0xff
	.zero		1


	//   ....[130]....
        /*0910*/ 	.word	0x000077b0
        /*0914*/ 	.word	0x00000000
        /*0918*/ 	.word	0x00000110
        /*091c*/ 	.short	0x010a
        /*091e*/ 	.byte	0xff
	.zero		1


	//   ....[131]....
        /*0920*/ 	.word	0x00007800
        /*0924*/ 	.word	0x00000000
        /*0928*/ 	.word	0x00000100
        /*092c*/ 	.short	0x010a
        /*092e*/ 	.byte	0xff
	.zero		1


	//   ....[132]....
        /*0930*/ 	.word	0x00007860
        /*0934*/ 	.word	0x00000000
        /*0938*/ 	.word	0x00000110
        /*093c*/ 	.short	0x010a
        /*093e*/ 	.byte	0xff
	.zero		1


	//   ....[133]....
        /*0940*/ 	.word	0x000078b0
        /*0944*/ 	.word	0x00000000
        /*0948*/ 	.word	0x00000100
        /*094c*/ 	.short	0x010a
        /*094e*/ 	.byte	0xff
	.zero		1


	//   ....[134]....
        /*0950*/ 	.word	0x00007910
        /*0954*/ 	.word	0x00000002
        /*0958*/ 	.word	0x00000140
        /*095c*/ 	.short	0x010a
        /*095e*/ 	.byte	0xff
	.zero		1


	//   ....[135]....
        /*0960*/ 	.word	0x00007970
        /*0964*/ 	.word	0x00000000
        /*0968*/ 	.word	0x00000000
        /*096c*/ 	.short	0x010a
        /*096e*/ 	.byte	0xff
	.zero		1


	//   ....[136]....
        /*0970*/ 	.word	0x000079d0
        /*0974*/ 	.word	0x00000000
        /*0978*/ 	.word	0x00000000
        /*097c*/ 	.short	0x010a
        /*097e*/ 	.byte	0xff
	.zero		1


	//   ....[137]....
        /*0980*/ 	.word	0x00007a30
        /*0984*/ 	.word	0x00000000
        /*0988*/ 	.word	0x00000000
        /*098c*/ 	.short	0x010a
        /*098e*/ 	.byte	0xff
	.zero		1


	//   ....[138]....
        /*0990*/ 	.word	0x00007a90
        /*0994*/ 	.word	0x00000000
        /*0998*/ 	.word	0x00000000
        /*099c*/ 	.short	0x010a
        /*099e*/ 	.byte	0xff
	.zero		1


	//   ....[139]....
        /*09a0*/ 	.word	0x00007af0
        /*09a4*/ 	.word	0x00000000
        /*09a8*/ 	.word	0x00000000
        /*09ac*/ 	.short	0x010a
        /*09ae*/ 	.byte	0xff
	.zero		1


	//   ....[140]....
        /*09b0*/ 	.word	0x00007b40
        /*09b4*/ 	.word	0x00000000
        /*09b8*/ 	.word	0x00000100
        /*09bc*/ 	.short	0x010a
        /*09be*/ 	.byte	0xff
	.zero		1


	//   ....[141]....
        /*09c0*/ 	.word	0x00007ba0
        /*09c4*/ 	.word	0x00000000
        /*09c8*/ 	.word	0x000000f8
        /*09cc*/ 	.short	0x010a
        /*09ce*/ 	.byte	0xff
	.zero		1


	//   ....[142]....
        /*09d0*/ 	.word	0x00007c00
        /*09d4*/ 	.word	0x00000000
        /*09d8*/ 	.word	0x000000d8
        /*09dc*/ 	.short	0x010a
        /*09de*/ 	.byte	0xff
	.zero		1


	//   ....[143]....
        /*09e0*/ 	.word	0x00007c60
        /*09e4*/ 	.word	0x00000000
        /*09e8*/ 	.word	0x000000d8
        /*09ec*/ 	.short	0x010a
        /*09ee*/ 	.byte	0xff
	.zero		1


	//   ....[144]....
        /*09f0*/ 	.word	0x00007cc0
        /*09f4*/ 	.word	0x00000000
        /*09f8*/ 	.word	0x00000000
        /*09fc*/ 	.short	0x010a
        /*09fe*/ 	.byte	0xff
	.zero		1


	//   ....[145]....
        /*0a00*/ 	.word	0x00007d20
        /*0a04*/ 	.word	0x00000000
        /*0a08*/ 	.word	0x00000000
        /*0a0c*/ 	.short	0x010a
        /*0a0e*/ 	.byte	0xff
	.zero		1


	//   ....[146]....
        /*0a10*/ 	.word	0x00007d70
        /*0a14*/ 	.word	0x00000000
        /*0a18*/ 	.word	0x00000100
        /*0a1c*/ 	.short	0x010a
        /*0a1e*/ 	.byte	0xff
	.zero		1


	//   ....[147]....
        /*0a20*/ 	.word	0x00007dc0
        /*0a24*/ 	.word	0x00000002
        /*0a28*/ 	.word	0x000000c0
        /*0a2c*/ 	.short	0x010a
        /*0a2e*/ 	.byte	0xff
	.zero		1


	//   ....[148]....
        /*0a30*/ 	.word	0x00007e10
        /*0a34*/ 	.word	0x00000052
        /*0a38*/ 	.word	0x00000120
        /*0a3c*/ 	.short	0x010a
        /*0a3e*/ 	.byte	0xff
	.zero		1


	//   ....[149]....
        /*0a40*/ 	.word	0x00007e60
        /*0a44*/ 	.word	0x00000002
        /*0a48*/ 	.word	0x000000c0
        /*0a4c*/ 	.short	0x010a
        /*0a4e*/ 	.byte	0xff
	.zero		1


	//----- nvinfo : EIATTR_NUM_MBARRIERS
	.align		4
.L_47:
        /*0a50*/ 	.byte	0x03, 0x38
        /*0a52*/ 	.short	0x0030


	//----- nvinfo : EIATTR_EXIT_INSTR_OFFSETS
	.align		4
        /*0a54*/ 	.byte	0x04, 0x1c
        /*0a56*/ 	.short	(.L_49 - .L_48)


	//   ....[0]....
.L_48:
        /*0a58*/ 	.word	0x00002a70


	//   ....[1]....
        /*0a5c*/ 	.word	0x00002f60


	//   ....[2]....
        /*0a60*/ 	.word	0x00002fc0


	//   ....[3]....
        /*0a64*/ 	.word	0x00003f20


	//   ....[4]....
        /*0a68*/ 	.word	0x00004de0


	//   ....[5]....
        /*0a6c*/ 	.word	0x00004e20


	//   ....[6]....
        /*0a70*/ 	.word	0x000070a0


	//   ....[7]....
        /*0a74*/ 	.word	0x00007120


	//   ....[8]....
        /*0a78*/ 	.word	0x00007150


	//   ....[9]....
        /*0a7c*/ 	.word	0x000071c0


	//----- nvinfo : EIATTR_MAX_THREADS
	.align		4
.L_49:
        /*0a80*/ 	.byte	0x04, 0x05
        /*0a82*/ 	.short	(.L_51 - .L_50)
.L_50:
        /*0a84*/ 	.word	0x00000100
        /*0a88*/ 	.word	0x00000001
        /*0a8c*/ 	.word	0x00000001


	//----- nvinfo : EIATTR_CRS_STACK_SIZE
	.align		4
.L_51:
        /*0a90*/ 	.byte	0x04, 0x1e
        /*0a92*/ 	.short	(.L_53 - .L_52)
.L_52:
        /*0a94*/ 	.word	0x00000000


	//----- nvinfo : EIATTR_CBANK_PARAM_SIZE
	.align		4
.L_53:
        /*0a98*/ 	.byte	0x03, 0x19
        /*0a9a*/ 	.short	0x0800


	//----- nvinfo : EIATTR_PARAM_CBANK
	.align		4
        /*0a9c*/ 	.byte	0x04, 0x0a
        /*0a9e*/ 	.short	(.L_55 - .L_54)
	.align		4
.L_54:
        /*0aa0*/ 	.word	index@(.nv.constant0._ZN7cutlass13device_kernelINS_4gemm6kernel13GemmUniversalIN4cute5tupleIJiiiiEEENS1_10collective13CollectiveMmaINS1_35MainloopSm100TmaUmmaWarpSpecializedILi12ELi2ELi4ENS5_IJNS4_1CILi1EEESB_SB_EEEEENS5_IJNSA_ILi64EEESE_NSA_ILi32EEEEEEfNS5_IJlSB_lEEEfSH_NS4_8TiledMMAINS4_8MMA_AtomIJNS4_17SM100_MMA_TF32_SSINS_10tfloat32_tESL_fLi64ELi64ELNS4_4UMMA5MajorE0ELSN_0ELNSM_7ScaleInE0ELSO_0EEEEEENS4_6LayoutISC_NS5_IJNSA_ILi0EEESS_SS_EEEEENS5_IJNS4_10UnderscoreESV_SV_EEEEENS4_13SM90_TMA_LOADENS4_14ComposedLayoutINS4_7SwizzleILi3ELi4ELi3EEENS4_18smem_ptr_flag_bitsILi32EEENSR_INS5_IJNSA_ILi8EEESF_EEENS5_IJSF_SB_EEEEEEEvNS4_8identityESY_S18_vS19_EENS_8epilogue10collective18CollectiveEpilogueINS1B_23Sm100TmaWarpSpecializedILi3ELi2ELi16ELb1ELb0EEEJSG_NS5_IJNSR_ISE_SB_EENSR_ISF_SB_EEEEEfSH_fSH_NS1B_6fusion15FusionCallbacksIS1F_NS1J_17LinearCombinationIffffLNS_15FloatRoundStyleE2EEESG_S1I_JEEENS4_5SM1004TMEM4LOAD26SM100_TMEM_LOAD_16dp128b8xESY_S18_NS4_17SM75_U32x4_LDSM_NENS4_14SM90_TMA_STOREES18_NS4_17SM90_U32x4_STSM_NENS4_39AutoVectorizingCopyWithAssumedAlignmentILi128EEEEEEvvEEEEvNT_6ParamsE)
        /*0aa4*/ 	.short	0x0380
        /*0aa6*/ 	.short	0x0800


	//----- nvinfo : EIATTR_SW_WAR
	.align		4
.L_55:
        /*0aa8*/ 	.byte	0x04, 0x36
        /*0aaa*/ 	.short	(.L_57 - .L_56)
.L_56:
        /*0aac*/ 	.word	0x00000008
.L_57:


//--------------------- .nv.callgraph             --------------------------
	.section	.nv.callgraph,"",@"SHT_CUDA_CALLGRAPH"
	.align	4
	.sectionentsize	8
	.align		4
        /*0000*/ 	.word	0x00000000
	.align		4
        /*0004*/ 	.word	0xffffffff
	.align		4
        /*0008*/ 	.word	index@(_ZN7cutlass13device_kernelINS_4gemm6kernel13GemmUniversalIN4cute5tupleIJiiiiEEENS1_10collective13CollectiveMmaINS1_35MainloopSm100TmaUmmaWarpSpecializedILi12ELi2ELi4ENS5_IJNS4_1CILi1EEESB_SB_EEEEENS5_IJNSA_ILi64EEESE_NSA_ILi32EEEEEEfNS5_IJlSB_lEEEfSH_NS4_8TiledMMAINS4_8MMA_AtomIJNS4_17SM100_MMA_TF32_SSINS_10tfloat32_tESL_fLi64ELi64ELNS4_4UMMA5MajorE0ELSN_0ELNSM_7ScaleInE0ELSO_0EEEEEENS4_6LayoutISC_NS5_IJNSA_ILi0EEESS_SS_EEEEENS5_IJNS4_10UnderscoreESV_SV_EEEEENS4_13SM90_TMA_LOADENS4_14ComposedLayoutINS4_7SwizzleILi3ELi4ELi3EEENS4_18smem_ptr_flag_bitsILi32EEENSR_INS5_IJNSA_ILi8EEESF_EEENS5_IJSF_SB_EEEEEEEvNS4_8identityESY_S18_vS19_EENS_8epilogue10collective18CollectiveEpilogueINS1B_23Sm100TmaWarpSpecializedILi3ELi2ELi16ELb1ELb0EEEJSG_NS5_IJNSR_ISE_SB_EENSR_ISF_SB_EEEEEfSH_fSH_NS1B_6fusion15FusionCallbacksIS1F_NS1J_17LinearCombinationIffffLNS_15FloatRoundStyleE2EEESG_S1I_JEEENS4_5SM1004TMEM4LOAD26SM100_TMEM_LOAD_16dp128b8xESY_S18_NS4_17SM75_U32x4_LDSM_NENS4_14SM90_TMA_STOREES18_NS4_17SM90_U32x4_STSM_NENS4_39AutoVectorizingCopyWithAssumedAlignmentILi128EEEEEEvvEEEEvNT_6ParamsE)
	.align		4
        /*000c*/ 	.word	index@(__assertfail)
	.align		4
        /*0010*/ 	.word	0x00000000
	.align		4
        /*0014*/ 	.word	0xfffffffe
	.align		4
        /*0018*/ 	.word	0x00000000
	.align		4
        /*001c*/ 	.word	0xfffffffd
	.align		4
        /*0020*/ 	.word	0x00000000
	.align		4
        /*0024*/ 	.word	0xfffffffc


//--------------------- .nv.constant4             --------------------------
	.section	.nv.constant4,"a",@progbits
	.align	8
	.align		8
.nv.constant4:
        /*0000*/ 	.dword	__assertfail
	.align		8
        /*0008*/ 	.dword	__unnamed_1
	.align		8
        /*0010*/ 	.dword	__unnamed_2
	.align		8
        /*0018*/ 	.dword	_ZN40_INTERNAL_22f4d427_4_k_cu_61fe6831_195234cuda3std3__45__cpo5beginE
	.align		8
        /*0020*/ 	.dword	_ZN40_INTERNAL_22f4d427_4_k_cu_61fe6831_195234cuda3std3__45__cpo3endE
	.align		8
        /*0028*/ 	.dword	_ZN40_INTERNAL_22f4d427_4_k_cu_61fe6831_195234cuda3std3__45__cpo6cbeginE
	.align		8
        /*0030*/ 	.dword	_ZN40_INTERNAL_22f4d427_4_k_cu_61fe6831_195234cuda3std3__45__cpo4cendE
	.align		8
        /*0038*/ 	.dword	_ZN40_INTERNAL_22f4d427_4_k_cu_61fe6831_195234cuda3std3__442_GLOBAL__N__22f4d427_4_k_cu_61fe6831_195236ignoreE
	.align		8
        /*0040*/ 	.dword	_ZN40_INTERNAL_22f4d427_4_k_cu_61fe6831_195234cuda3std3__419piecewise_constructE
	.align		8
        /*0048*/ 	.dword	_ZN40_INTERNAL_22f4d427_4_k_cu_61fe6831_195234cuda3std3__48in_placeE
	.align		8
        /*0050*/ 	.dword	_ZN40_INTERNAL_22f4d427_4_k_cu_61fe6831_195234cuda3std6ranges3__45__cpo4swapE
	.align		8
        /*0058*/ 	.dword	_ZN40_INTERNAL_22f4d427_4_k_cu_61fe6831_195234cuda3std6ranges3__45__cpo9iter_moveE
	.align		8
        /*0060*/ 	.dword	_ZN40_INTERNAL_22f4d427_4_k_cu_61fe6831_195234cute7productE
	.align		8
        /*0068*/ 	.dword	_ZN40_INTERNAL_22f4d427_4_k_cu_61fe6831_195234cute1_E
	.align		8
        /*0070*/ 	.dword	$str$25
	.align		8
        /*0078*/ 	.dword	$str$26
	.align		8
        /*0080*/ 	.dword	$str$27
	.align		8
        /*0088*/ 	.dword	$str$28


//--------------------- .text._ZN7cutlass13device_kernelINS_4gemm6kernel13GemmUniversalIN4cute5tupleIJiiiiEEENS1_10collective13CollectiveMmaINS1_35MainloopSm100TmaUmmaWarpSpecializedILi12ELi2ELi4ENS5_IJNS4_1CILi1EEESB_SB_EEEEENS5_IJNSA_ILi64EEESE_NSA_ILi32EEEEEEfNS5_IJlSB_lEEEfSH_NS4_8TiledMMAINS4_8MMA_AtomIJNS4_17SM100_MMA_TF32_SSINS_10tfloat32_tESL_fLi64ELi64ELNS4_4UMMA5MajorE0ELSN_0ELNSM_7ScaleInE0ELSO_0EEEEEENS4_6LayoutISC_NS5_IJNSA_ILi0EEESS_SS_EEEEENS5_IJNS4_10UnderscoreESV_SV_EEEEENS4_13SM90_TMA_LOADENS4_14ComposedLayoutINS4_7SwizzleILi3ELi4ELi3EEENS4_18smem_ptr_flag_bitsILi32EEENSR_INS5_IJNSA_ILi8EEESF_EEENS5_IJSF_SB_EEEEEEEvNS4_8identityESY_S18_vS19_EENS_8epilogue10collective18CollectiveEpilogueINS1B_23Sm100TmaWarpSpecializedILi3ELi2ELi16ELb1ELb0EEEJSG_NS5_IJNSR_ISE_SB_EENSR_ISF_SB_EEEEEfSH_fSH_NS1B_6fusion15FusionCallbacksIS1F_NS1J_17LinearCombinationIffffLNS_15FloatRoundStyleE2EEESG_S1I_JEEENS4_5SM1004TMEM4LOAD26SM100_TMEM_LOAD_16dp128b8xESY_S18_NS4_17SM75_U32x4_LDSM_NENS4_14SM90_TMA_STOREES18_NS4_17SM90_U32x4_STSM_NENS4_39AutoVectorizingCopyWithAssumedAlignmentILi128EEEEEEvvEEEEvNT_6ParamsE --------------------------
	.section	.text._ZN7cutlass13device_kernelINS_4gemm6kernel13GemmUniversalIN4cute5tupleIJiiiiEEENS1_10collective13CollectiveMmaINS1_35MainloopSm100TmaUmmaWarpSpecializedILi12ELi2ELi4ENS5_IJNS4_1CILi1EEESB_SB_EEEEENS5_IJNSA_ILi64EEESE_NSA_ILi32EEEEEEfNS5_IJlSB_lEEEfSH_NS4_8TiledMMAINS4_8MMA_AtomIJNS4_17SM100_MMA_TF32_SSINS_10tfloat32_tESL_fLi64ELi64ELNS4_4UMMA5MajorE0ELSN_0ELNSM_7ScaleInE0ELSO_0EEEEEENS4_6LayoutISC_NS5_IJNSA_ILi0EEESS_SS_EEEEENS5_IJNS4_10UnderscoreESV_SV_EEEEENS4_13SM90_TMA_LOADENS4_14ComposedLayoutINS4_7SwizzleILi3ELi4ELi3EEENS4_18smem_ptr_flag_bitsILi32EEENSR_INS5_IJNSA_ILi8EEESF_EEENS5_IJSF_SB_EEEEEEEvNS4_8identityESY_S18_vS19_EENS_8epilogue10collective18CollectiveEpilogueINS1B_23Sm100TmaWarpSpecializedILi3ELi2ELi16ELb1ELb0EEEJSG_NS5_IJNSR_ISE_SB_EENSR_ISF_SB_EEEEEfSH_fSH_NS1B_6fusion15FusionCallbacksIS1F_NS1J_17LinearCombinationIffffLNS_15FloatRoundStyleE2EEESG_S1I_JEEENS4_5SM1004TMEM4LOAD26SM100_TMEM_LOAD_16dp128b8xESY_S18_NS4_17SM75_U32x4_LDSM_NENS4_14SM90_TMA_STOREES18_NS4_17SM90_U32x4_STSM_NENS4_39AutoVectorizingCopyWithAssumedAlignmentILi128EEEEEEvvEEEEvNT_6ParamsE,"ax",@progbits
	.align	128
.text._ZN7cutlass13device_kernelINS_4gemm6kernel13GemmUniversalIN4cute5tupleIJiiiiEEENS1_10collective13CollectiveMmaINS1_35MainloopSm100TmaUmmaWarpSpecializedILi12ELi2ELi4ENS5_IJNS4_1CILi1EEESB_SB_EEEEENS5_IJNSA_ILi64EEESE_NSA_ILi32EEEEEEfNS5_IJlSB_lEEEfSH_NS4_8TiledMMAINS4_8MMA_AtomIJNS4_17SM100_MMA_TF32_SSINS_10tfloat32_tESL_fLi64ELi64ELNS4_4UMMA5MajorE0ELSN_0ELNSM_7ScaleInE0ELSO_0EEEEEENS4_6LayoutISC_NS5_IJNSA_ILi0EEESS_SS_EEEEENS5_IJNS4_10UnderscoreESV_SV_EEEEENS4_13SM90_TMA_LOADENS4_14ComposedLayoutINS4_7SwizzleILi3ELi4ELi3EEENS4_18smem_ptr_flag_bitsILi32EEENSR_INS5_IJNSA_ILi8EEESF_EEENS5_IJSF_SB_EEEEEEEvNS4_8identityESY_S18_vS19_EENS_8epilogue10collective18CollectiveEpilogueINS1B_23Sm100TmaWarpSpecializedILi3ELi2ELi16ELb1ELb0EEEJSG_NS5_IJNSR_ISE_SB_EENSR_ISF_SB_EEEEEfSH_fSH_NS1B_6fusion15FusionCallbacksIS1F_NS1J_17LinearCombinationIffffLNS_15FloatRoundStyleE2EEESG_S1I_JEEENS4_5SM1004TMEM4LOAD26SM100_TMEM_LOAD_16dp128b8xESY_S18_NS4_17SM75_U32x4_LDSM_NENS4_14SM90_TMA_STOREES18_NS4_17SM90_U32x4_STSM_NENS4_39AutoVectorizingCopyWithAssumedAlignmentILi128EEEEEEvvEEEEvNT_6ParamsE:
        .type           _ZN7cutlass13device_kernelINS_4gemm6kernel13GemmUniversalIN4cute5tupleIJiiiiEEENS1_10collective13CollectiveMmaINS1_35MainloopSm100TmaUmmaWarpSpecializedILi12ELi2ELi4ENS5_IJNS4_1CILi1EEESB_SB_EEEEENS5_IJNSA_ILi64EEESE_NSA_ILi32EEEEEEfNS5_IJlSB_lEEEfSH_NS4_8TiledMMAINS4_8MMA_AtomIJNS4_17SM100_MMA_TF32_SSINS_10tfloat32_tESL_fLi64ELi64ELNS4_4UMMA5MajorE0ELSN_0ELNSM_7ScaleInE0ELSO_0EEEEEENS4_6LayoutISC_NS5_IJNSA_ILi0EEESS_SS_EEEEENS5_IJNS4_10UnderscoreESV_SV_EEEEENS4_13SM90_TMA_LOADENS4_14ComposedLayoutINS4_7SwizzleILi3ELi4ELi3EEENS4_18smem_ptr_flag_bitsILi32EEENSR_INS5_IJNSA_ILi8EEESF_EEENS5_IJSF_SB_EEEEEEEvNS4_8identityESY_S18_vS19_EENS_8epilogue10collective18CollectiveEpilogueINS1B_23Sm100TmaWarpSpecializedILi3ELi2ELi16ELb1ELb0EEEJSG_NS5_IJNSR_ISE_SB_EENSR_ISF_SB_EEEEEfSH_fSH_NS1B_6fusion15FusionCallbacksIS1F_NS1J_17LinearCombinationIffffLNS_15FloatRoundStyleE2EEESG_S1I_JEEENS4_5SM1004TMEM4LOAD26SM100_TMEM_LOAD_16dp128b8xESY_S18_NS4_17SM75_U32x4_LDSM_NENS4_14SM90_TMA_STOREES18_NS4_17SM90_U32x4_STSM_NENS4_39AutoVectorizingCopyWithAssumedAlignmentILi128EEEEEEvvEEEEvNT_6ParamsE,@function
        .size           _ZN7cutlass13device_kernelINS_4gemm6kernel13GemmUniversalIN4cute5tupleIJiiiiEEENS1_10collective13CollectiveMmaINS1_35MainloopSm100TmaUmmaWarpSpecializedILi12ELi2ELi4ENS5_IJNS4_1CILi1EEESB_SB_EEEEENS5_IJNSA_ILi64EEESE_NSA_ILi32EEEEEEfNS5_IJlSB_lEEEfSH_NS4_8TiledMMAINS4_8MMA_AtomIJNS4_17SM100_MMA_TF32_SSINS_10tfloat32_tESL_fLi64ELi64ELNS4_4UMMA5MajorE0ELSN_0ELNSM_7ScaleInE0ELSO_0EEEEEENS4_6LayoutISC_NS5_IJNSA_ILi0EEESS_SS_EEEEENS5_IJNS4_10UnderscoreESV_SV_EEEEENS4_13SM90_TMA_LOADENS4_14ComposedLayoutINS4_7SwizzleILi3ELi4ELi3EEENS4_18smem_ptr_flag_bitsILi32EEENSR_INS5_IJNSA_ILi8EEESF_EEENS5_IJSF_SB_EEEEEEEvNS4_8identityESY_S18_vS19_EENS_8epilogue10collective18CollectiveEpilogueINS1B_23Sm100TmaWarpSpecializedILi3ELi2ELi16ELb1ELb0EEEJSG_NS5_IJNSR_ISE_SB_EENSR_ISF_SB_EEEEEfSH_fSH_NS1B_6fusion15FusionCallbacksIS1F_NS1J_17LinearCombinationIffffLNS_15FloatRoundStyleE2EEESG_S1I_JEEENS4_5SM1004TMEM4LOAD26SM100_TMEM_LOAD_16dp128b8xESY_S18_NS4_17SM75_U32x4_LDSM_NENS4_14SM90_TMA_STOREES18_NS4_17SM90_U32x4_STSM_NENS4_39AutoVectorizingCopyWithAssumedAlignmentILi128EEEEEEvvEEEEvNT_6ParamsE,(.L_x_179 - _ZN7cutlass13device_kernelINS_4gemm6kernel13GemmUniversalIN4cute5tupleIJiiiiEEENS1_10collective13CollectiveMmaINS1_35MainloopSm100TmaUmmaWarpSpecializedILi12ELi2ELi4ENS5_IJNS4_1CILi1EEESB_SB_EEEEENS5_IJNSA_ILi64EEESE_NSA_ILi32EEEEEEfNS5_IJlSB_lEEEfSH_NS4_8TiledMMAINS4_8MMA_AtomIJNS4_17SM100_MMA_TF32_SSINS_10tfloat32_tESL_fLi64ELi64ELNS4_4UMMA5MajorE0ELSN_0ELNSM_7ScaleInE0ELSO_0EEEEEENS4_6LayoutISC_NS5_IJNSA_ILi0EEESS_SS_EEEEENS5_IJNS4_10UnderscoreESV_SV_EEEEENS4_13SM90_TMA_LOADENS4_14ComposedLayoutINS4_7SwizzleILi3ELi4ELi3EEENS4_18smem_ptr_flag_bitsILi32EEENSR_INS5_IJNSA_ILi8EEESF_EEENS5_IJSF_SB_EEEEEEEvNS4_8identityESY_S18_vS19_EENS_8epilogue10collective18CollectiveEpilogueINS1B_23Sm100TmaWarpSpecializedILi3ELi2ELi16ELb1ELb0EEEJSG_NS5_IJNSR_ISE_SB_EENSR_ISF_SB_EEEEEfSH_fSH_NS1B_6fusion15FusionCallbacksIS1F_NS1J_17LinearCombinationIffffLNS_15FloatRoundStyleE2EEESG_S1I_JEEENS4_5SM1004TMEM4LOAD26SM100_TMEM_LOAD_16dp128b8xESY_S18_NS4_17SM75_U32x4_LDSM_NENS4_14SM90_TMA_STOREES18_NS4_17SM90_U32x4_STSM_NENS4_39AutoVectorizingCopyWithAssumedAlignmentILi128EEEEEEvvEEEEvNT_6ParamsE)
        .other          _ZN7cutlass13device_kernelINS_4gemm6kernel13GemmUniversalIN4cute5tupleIJiiiiEEENS1_10collective13CollectiveMmaINS1_35MainloopSm100TmaUmmaWarpSpecializedILi12ELi2ELi4ENS5_IJNS4_1CILi1EEESB_SB_EEEEENS5_IJNSA_ILi64EEESE_NSA_ILi32EEEEEEfNS5_IJlSB_lEEEfSH_NS4_8TiledMMAINS4_8MMA_AtomIJNS4_17SM100_MMA_TF32_SSINS_10tfloat32_tESL_fLi64ELi64ELNS4_4UMMA5MajorE0ELSN_0ELNSM_7ScaleInE0ELSO_0EEEEEENS4_6LayoutISC_NS5_IJNSA_ILi0EEESS_SS_EEEEENS5_IJNS4_10UnderscoreESV_SV_EEEEENS4_13SM90_TMA_LOADENS4_14ComposedLayoutINS4_7SwizzleILi3ELi4ELi3EEENS4_18smem_ptr_flag_bitsILi32EEENSR_INS5_IJNSA_ILi8EEESF_EEENS5_IJSF_SB_EEEEEEEvNS4_8identityESY_S18_vS19_EENS_8epilogue10collective18CollectiveEpilogueINS1B_23Sm100TmaWarpSpecializedILi3ELi2ELi16ELb1ELb0EEEJSG_NS5_IJNSR_ISE_SB_EENSR_ISF_SB_EEEEEfSH_fSH_NS1B_6fusion15FusionCallbacksIS1F_NS1J_17LinearCombinationIffffLNS_15FloatRoundStyleE2EEESG_S1I_JEEENS4_5SM1004TMEM4LOAD26SM100_TMEM_LOAD_16dp128b8xESY_S18_NS4_17SM75_U32x4_LDSM_NENS4_14SM90_TMA_STOREES18_NS4_17SM90_U32x4_STSM_NENS4_39AutoVectorizingCopyWithAssumedAlignmentILi128EEEEEEvvEEEEvNT_6ParamsE,@"STO_CUDA_ENTRY STV_DEFAULT"
_ZN7cutlass13device_kernelINS_4gemm6kernel13GemmUniversalIN4cute5tupleIJiiiiEEENS1_10collective13CollectiveMmaINS1_35MainloopSm100TmaUmmaWarpSpecializedILi12ELi2ELi4ENS5_IJNS4_1CILi1EEESB_SB_EEEEENS5_IJNSA_ILi64EEESE_NSA_ILi32EEEEEEfNS5_IJlSB_lEEEfSH_NS4_8TiledMMAINS4_8MMA_AtomIJNS4_17SM100_MMA_TF32_SSINS_10tfloat32_tESL_fLi64ELi64ELNS4_4UMMA5MajorE0ELSN_0ELNSM_7ScaleInE0ELSO_0EEEEEENS4_6LayoutISC_NS5_IJNSA_ILi0EEESS_SS_EEEEENS5_IJNS4_10UnderscoreESV_SV_EEEEENS4_13SM90_TMA_LOADENS4_14ComposedLayoutINS4_7SwizzleILi3ELi4ELi3EEENS4_18smem_ptr_flag_bitsILi32EEENSR_INS5_IJNSA_ILi8EEESF_EEENS5_IJSF_SB_EEEEEEEvNS4_8identityESY_S18_vS19_EENS_8epilogue10collective18CollectiveEpilogueINS1B_23Sm100TmaWarpSpecializedILi3ELi2ELi16ELb1ELb0EEEJSG_NS5_IJNSR_ISE_SB_EENSR_ISF_SB_EEEEEfSH_fSH_NS1B_6fusion15FusionCallbacksIS1F_NS1J_17LinearCombinationIffffLNS_15FloatRoundStyleE2EEESG_S1I_JEEENS4_5SM1004TMEM4LOAD26SM100_TMEM_LOAD_16dp128b8xESY_S18_NS4_17SM75_U32x4_LDSM_NENS4_14SM90_TMA_STOREES18_NS4_17SM90_U32x4_STSM_NENS4_39AutoVectorizingCopyWithAssumedAlignmentILi128EEEEEEvvEEEEvNT_6ParamsE:
[----:B------:R-:W1:Y:S01]  /*0000*/  LDC R1, c[0x0][0x37c] ;  /* 0x0000df00ff017b82 */ /* 0x000e620000000800 */
[----:B------:R-:W2:Y:S01]  /*0010*/  S2R R75, SR_TID.X ;  /* 0x00000000004b7919 */ /* 0x000ea20000002100 */
[----:B------:R-:W3:Y:S01]  /*0020*/  LDCU.64 UR4, c[0x0][0x890] ;  /* 0x00011200ff0477ac */ /* 0x000ee20008000a00 */
[----:B------:R-:W-:Y:S02]  /*0030*/  PRMT R64, RZ, 0x7610, R64 ;  /* 0x00007610ff407816 */ /* 0x000fe40000000040 */
[----:B------:R-:W-:Y:S01]  /*0040*/  ELECT P5, URZ, PT ;  /* 0x0000000000ff782f */ /* 0x000fe200038a0000 */
[----:B------:R-:W4:Y:S01]  /*0050*/  LDCU.64 UR46, c[0x0][0x358] ;  /* 0x00006b00ff2e77ac */ /* 0x000f220008000a00 */
[----:B---3--:R-:W-:-:S04]  /*0060*/  UISETP.NE.U32.AND UP0, UPT, UR4, URZ, UPT ;  /* 0x000000ff0400728c */ /* 0x008fc8000bf05070 */
[----:B------:R-:W-:Y:S01]  /*0070*/  UISETP.NE.AND.EX UP0, UPT, UR5, URZ, UPT, UP0 ;  /* 0x000000ff0500728c */ /* 0x000fe2000bf05300 */
[----:B--2---:R-:W-:-:S05]  /*0080*/  SHF.R.U32.HI R69, RZ, 0x5, R75 ;  /* 0x00000005ff457819 */ /* 0x004fca000001164b */
[----:B------:R-:W2:Y:S02]  /*0090*/  SHFL.IDX PT, R0, R69, RZ, 0x1f ;  /* 0x00001fff45007589 */ /* 0x000ea400000e0000 */
[----:B--2---:R-:W-:Y:S01]  /*00a0*/  R2UR UR8, R0 ;  /* 0x00000000000872ca */ /* 0x004fe200000e0000 */
[----:B-1--4-:R-:W-:-:S14]  /*00b0*/  BRA.U UP0, `(.L_x_0) ;  /* 0x00000001002c7547 */ /* 0x012fdc000b800000 */
[----:B------:R-:W1:Y:S02]  /*00c0*/  LDCU.64 UR6, c[0x0][0x888] ;  /* 0x00011100ff0677ac */ /* 0x000e640008000a00 */
[----:B-1----:R-:W-:-:S04]  /*00d0*/  UISETP.NE.U32.AND UP0, UPT, UR6, URZ, UPT ;  /* 0x000000ff0600728c */ /* 0x002fc8000bf05070 */
[----:B------:R-:W-:-:S09]  /*00e0*/  UISETP.NE.AND.EX UP0, UPT, UR7, URZ, UPT, UP0 ;  /* 0x000000ff0700728c */ /* 0x000fd2000bf05300 */
[----:B------:R-:W-:Y:S05]  /*00f0*/  BRA.U !UP0, `(.L_x_1) ;  /* 0x0000000108107547 */ /* 0x000fea000b800000 */
[----:B------:R-:W1:Y:S02]  /*0100*/  LDC.64 R2, c[0x0][0x888] ;  /* 0x00022200ff027b82 */ /* 0x000e640000000a00 */
[----:B-1----:R1:W5:Y:S01]  /*0110*/  LDG.E R35, desc[UR46][R2.64] ;  /* 0x0000002e02237981 */ /* 0x002362000c1e1900 */
[----:B------:R-:W-:Y:S01]  /*0120*/  HFMA2 R64, -RZ, RZ, 0, 5.9604644775390625e-08 ;  /* 0x00000001ff407431 */ /* 0x000fe200000001ff */
[----:B------:R-:W-:Y:S05]  /*0130*/  BRA `(.L_x_0) ;  /* 0x00000000000c7947 */ /* 0x000fea0003800000 */
.L_x_1:
[----:B------:R-:W1:Y:S01]  /*0140*/  LDCU UR6, c[0x0][0x880] ;  /* 0x00011000ff0677ac */ /* 0x000e620008000800 */
[----:B------:R-:W-:Y:S01]  /*0150*/  HFMA2 R64, -RZ, RZ, 0, 5.9604644775390625e-08 ;  /* 0x00000001ff407431 */ /* 0x000fe200000001ff */
[----:B-1----:R-:W-:-:S07]  /*0160*/  MOV R35, UR6 ;  /* 0x0000000600237c02 */ /* 0x002fce0008000f00 */
.L_x_0:
[----:B------:R-:W2:Y:S02]  /*0170*/  LDCU.64 UR6, c[0x0][0x8b0] ;  /* 0x00011600ff0677ac */ /* 0x000ea40008000a00 */
[----:B--2---:R-:W-:-:S04]  /*0180*/  UISETP.NE.U32.AND UP0, UPT, UR6, URZ, UPT ;  /* 0x000000ff0600728c */ /* 0x004fc8000bf05070 */
[----:B------:R-:W-:-:S09]  /*0190*/  UISETP.NE.AND.EX UP0, UPT, UR7, URZ, UPT, UP0 ;  /* 0x000000ff0700728c */ /* 0x000fd2000bf05300 */
[----:B------:R-:W-:Y:S05]  /*01a0*/  BRA.U UP0, `(.L_x_2) ;  /* 0x0000000100247547 */ /* 0x000fea000b800000 */
[----:B------:R-:W2:Y:S02]  /*01b0*/  LDCU.64 UR6, c[0x0][0x8a8] ;  /* 0x00011500ff0677ac */ /* 0x000ea40008000a00 */
[----:B--2---:R-:W-:-:S04]  /*01c0*/  UISETP.NE.U32.AND UP0, UPT, UR6, URZ, UPT ;  /* 0x000000ff0600728c */ /* 0x004fc8000bf05070 */
[----:B------:R-:W-:-:S09]  /*01d0*/  UISETP.NE.AND.EX UP0, UPT, UR7, URZ, UPT, UP0 ;  /* 0x000000ff0700728c */ /* 0x000fd2000bf05300 */
[----:B------:R-:W-:Y:S05]  /*01e0*/  BRA.U !UP0, `(.L_x_3) ;  /* 0x00000001080c7547 */ /* 0x000fea000b800000 */
[----:B-1----:R-:W1:Y:S02]  /*01f0*/  LDC.64 R2, c[0x0][0x8a8] ;  /* 0x00022a00ff027b82 */ /* 0x002e640000000a00 */
[----:B-1----:R2:W5:Y:S01]  /*0200*/  LDG.E R33, desc[UR46][R2.64] ;  /* 0x0000002e02217981 */ /* 0x002562000c1e1900 */
[----:B------:R-:W-:Y:S05]  /*0210*/  BRA `(.L_x_2) ;  /* 0x0000000000087947 */ /* 0x000fea0003800000 */
.L_x_3:
[----:B------:R-:W2:Y:S02]  /*0220*/  LDCU UR6, c[0x0][0x8a0] ;  /* 0x00011400ff0677ac */ /* 0x000ea40008000800 */
[----:B--2---:R-:W-:Y:S02]  /*0230*/  MOV R33, UR6 ;  /* 0x0000000600217c02 */ /* 0x004fe40008000f00 */
.L_x_2:
[----:B------:R-:W-:Y:S01]  /*0240*/  IMAD.U32 R0, RZ, RZ, UR8 ;  /* 0x00000008ff007e24 */ /* 0x000fe2000f8e00ff */
[----:B------:R-:W-:Y:S04]  /*0250*/  BSSY.RECONVERGENT B0, `(.L_x_4) ;  /* 0x000000c000007945 */ /* 0x000fe80003800200 */
[C---:B------:R-:W-:Y:S02]  /*0260*/  ISETP.NE.OR P1, PT, R0.reuse, 0x1, !P5 ;  /* 0x000000010000780c */ /* 0x040fe40006f25670 */
[----:B------:R-:W-:-:S11]  /*0270*/  ISETP.NE.OR P0, PT, R0, 0x3, !P5 ;  /* 0x000000030000780c */ /* 0x000fd60006f05670 */
[----:B------:R-:W-:Y:S05]  /*0280*/  @P1 BRA `(.L_x_5) ;  /* 0x0000000000201947 */ /* 0x000fea0003800000 */
[----:B------:R-:W3:Y:S02]  /*0290*/  LDCU.64 UR6, c[0x0][0x348] ;  /* 0x00006900ff0677ac */ /* 0x000ee40008000a00 */
[----:B---3--:R-:W-:Y:S02]  /*02a0*/  UIADD3 UR10, UP1, UPT, UR6, 0x80, URZ ;  /* 0x00000080060a7890 */ /* 0x008fe4000ff3e0ff */
[----:B------:R-:W-:Y:S02]  /*02b0*/  UIADD3 UR6, UP0, UPT, UR6, 0x180, URZ ;  /* 0x0000018006067890 */ /* 0x000fe4000ff1e0ff */
[----:B------:R-:W-:Y:S02]  /*02c0*/  UIADD3.X UR11, UPT, UPT, URZ, UR7, URZ, UP1, !UPT ;  /* 0x00000007ff0b7290 */ /* 0x000fe40008ffe4ff */
[----:B------:R-:W-:-:S07]  /*02d0*/  UIADD3.X UR7, UPT, UPT, URZ, UR7, URZ, UP0, !UPT ;  /* 0x00000007ff077290 */ /* 0x000fce00087fe4ff */
[----:B------:R3:W-:Y:S02]  /*02e0*/  UTMACCTL.PF [UR10] ;  /* 0x000000000a0079b9 */ /* 0x0007e40008040000 */
[----:B------:R3:W-:Y:S02]  /*02f0*/  UTMACCTL.PF [UR6] ;  /* 0x00000000060079b9 */ /* 0x0007e40008040000 */
[----:B---3--:R-:W-:Y:S01]  /*0300*/  NOP ;  /* 0x0000000000007918 */ /* 0x008fe20000000000 */
.L_x_5:
[----:B------:R-:W-:Y:S05]  /*0310*/  BSYNC.RECONVERGENT B0 ;  /* 0x0000000000007941 */ /* 0x000fea0003800200 */
.L_x_4:
[----:B------:R-:W-:Y:S04]  /*0320*/  BSSY.RECONVERGENT B0, `(.L_x_6) ;  /* 0x000000a000007945 */ /* 0x000fe80003800200 */
        /* <DEDUP_REMOVED lines=9> */
.L_x_7:
[----:B------:R-:W-:Y:S05]  /*03c0*/  BSYNC.RECONVERGENT B0 ;  /* 0x0000000000007941 */ /* 0x000fea0003800200 */
.L_x_6:
[----:B------:R-:W3:Y:S01]  /*03d0*/  LDCU.64 UR6, c[0x0][0x888] ;  /* 0x00011100ff0677ac */ /* 0x000ee20008000a00 */
[----:B------:R-:W-:Y:S02]  /*03e0*/  UISETP.EQ.U32.AND UP1, UPT, UR4, URZ, UPT ;  /* 0x000000ff0400728c */ /* 0x000fe4000bf22070 */
[----:B------:R-:W-:Y:S02]  /*03f0*/  UPLOP3.LUT UP2, UPT, UPT, UPT, UPT, 0x80, 0x8 ;  /* 0x000000000008789c */ /* 0x000fe40003f4f070 */
[----:B---3--:R-:W-:-:S04]  /*0400*/  UISETP.NE.U32.AND UP0, UPT, UR6, URZ, UPT ;  /* 0x000000ff0600728c */ /* 0x008fc8000bf05070 */
[----:B------:R-:W-:-:S04]  /*0410*/  UISETP.NE.AND.EX UP0, UPT, UR7, URZ, UPT, UP0 ;  /* 0x000000ff0700728c */ /* 0x000fc8000bf05300 */
[----:B------:R-:W-:-:S04]  /*0420*/  UISETP.EQ.OR.EX UP3, UPT, UR5, URZ, !UP0, UP1 ;  /* 0x000000ff0500728c */ /* 0x000fc8000c762710 */
[----:B------:R-:W-:-:S05]  /*0430*/  UP2UR UR53, UPR, URZ, 0x8 ;  /* 0x00000008ff357883 */ /* 0x000fca0008000000 */
[----:B------:R-:W-:Y:S07]  /*0440*/  BRA.U !UP3, `(.L_x_8) ;  /* 0x000000010b207547 */ /* 0x000fee000b800000 */
[----:B------:R-:W-:Y:S01]  /*0450*/  UISETP.NE.U32.AND UP2, UPT, UR4, URZ, UPT ;  /* 0x000000ff0400728c */ /* 0x000fe2000bf45070 */
[----:B-----5:R-:W-:Y:S01]  /*0460*/  FSETP.NEU.AND P0, PT, R35, RZ, PT ;  /* 0x000000ff2300720b */ /* 0x020fe20003f0d000 */
[----:B------:R-:W-:Y:S02]  /*0470*/  USEL UR4, URZ, 0xffffffff, UP0 ;  /* 0xffffffffff047887 */ /* 0x000fe40008000000 */
[----:B------:R-:W-:-:S10]  /*0480*/  UISETP.NE.AND.EX UP2, UPT, UR5, URZ, UPT, UP2 ;  /* 0x000000ff0500728c */ /* 0x000fd4000bf45320 */
[----:B------:R-:W-:Y:S01]  /*0490*/  VOTEU.ANY UP1, P0 ;  /* 0x0000000000ff7886 */ /* 0x000fe20000020100 */
[----:B------:R-:W-:-:S04]  /*04a0*/  @!UP2 USEL UR4, URZ, 0xffffffff, UP1 ;  /* 0xffffffffff04a887 */ /* 0x000fc80008800000 */
[----:B------:R-:W-:-:S04]  /*04b0*/  ULOP3.LUT UR4, UR4, 0x1, URZ, 0xc0, !UPT ;  /* 0x0000000104047892 */ /* 0x000fc8000f8ec0ff */
[----:B------:R-:W-:-:S11]  /*04c0*/  UISETP.NE.U32.AND UP2, UPT, UR4, 0x1, UPT ;  /* 0x000000010400788c */ /* 0x000fd6000bf45070 */
.L_x_8:
[----:B-12---:R-:W1:Y:S01]  /*04d0*/  SHFL.IDX PT, R2, R69, RZ, 0x1f ;  /* 0x00001fff45027589 */ /* 0x006e6200000e0000 */
[----:B------:R-:W-:-:S04]  /*04e0*/  UISETP.NE.AND UP1, UPT, UR8, 0x2, UPT ;  /* 0x000000020800788c */ /* 0x000fc8000bf25270 */
[----:B------:R-:W-:Y:S01]  /*04f0*/  USEL UR6, URZ, 0x1, UP1 ;  /* 0x00000001ff067887 */ /* 0x000fe20008800000 */
[----:B-1----:R-:W-:-:S13]  /*0500*/  ISETP.NE.AND P0, PT, R2, RZ, PT ;  /* 0x000000ff0200720c */ /* 0x002fda0003f05270 */
[----:B------:R-:W-:Y:S05]  /*0510*/  @P0 BRA `(.L_x_9) ;  /* 0x0000000000940947 */ /* 0x000fea0003800000 */
[----:B------:R-:W-:Y:S01]  /*0520*/  ELECT P0, URZ, PT ;  /* 0x0000000000ff782f */ /* 0x000fe20003800000 */
[----:B------:R-:W-:-:S12]  /*0530*/  BSSY.RECONVERGENT B0, `(.L_x_9) ;  /* 0x0000023000007945 */ /* 0x000fd80003800200 */
[----:B------:R-:W-:Y:S05]  /*0540*/  @!P0 BRA `(.L_x_10) ;  /* 0x0000000000848947 */ /* 0x000fea0003800000 */
[----:B------:R-:W1:Y:S01]  /*0550*/  S2UR UR5, SR_CgaCtaId ;  /* 0x00000000000579c3 */ /* 0x000e620000008800 */
[----:B------:R-:W-:Y:S01]  /*0560*/  UMOV UR7, 0x400 ;  /* 0x0000040000077882 */ /* 0x000fe20000000000 */
[----:B------:R-:W-:Y:S02]  /*0570*/  UMOV UR4, 0x1 ;  /* 0x0000000100047882 */ /* 0x000fe40000000000 */
[----:B------:R-:W-:-:S04]  /*0580*/  UIADD3 UR10, UPT, UPT, -UR4, 0x100000, URZ ;  /* 0x00100000040a7890 */ /* 0x000fc8000fffe1ff */
[----:B------:R-:W-:Y:S02]  /*0590*/  USHF.L.U32 UR11, UR10, 0xb, URZ ;  /* 0x0000000b0a0b7899 */ /* 0x000fe400080006ff */
[----:B------:R-:W-:Y:S02]  /*05a0*/  USHF.L.U32 UR10, UR10, 0x1, URZ ;  /* 0x000000010a0a7899 */ /* 0x000fe400080006ff */
[----:B-1----:R-:W-:Y:S01]  /*05b0*/  ULEA UR5, UR5, UR7, 0x18 ;  /* 0x0000000705057291 */ /* 0x002fe2000f8ec0ff */
[----:B------:R-:W1:Y:S11]  /*05c0*/  FENCE.VIEW.ASYNC.S ;  /* 0x00000000000073c6 */ /* 0x000e760000000000 */
[----:B-1----:R1:W2:Y:S01]  /*05d0*/  SYNCS.EXCH.64 URZ, [UR5], UR10 ;  /* 0x0000000a05ff75b2 */ /* 0x0022a20008000100 */
[----:B------:R1:W3:Y:S01]  /*05e0*/  SYNCS.EXCH.64 URZ, [UR5+0x60], UR10 ;  /* 0x0000600a05ff75b2 */ /* 0x0002e20008000100 */
[----:B------:R1:W4:Y:S01]  /*05f0*/  SYNCS.EXCH.64 URZ, [UR5+0x8], UR10 ;  /* 0x0000080a05ff75b2 */ /* 0x0003220008000100 */
[----:B------:R1:W1:Y:S01]  /*0600*/  SYNCS.EXCH.64 URZ, [UR5+0x68], UR10 ;  /* 0x0000680a05ff75b2 */ /* 0x0002620008000100 */
        /* <DEDUP_REMOVED lines=20> */
[----:B--2---:R-:W-:Y:S01]  /*0750*/  NOP ;  /* 0x0000000000007918 */ /* 0x004fe20000000000 */
.L_x_10:
[----:B-1----:R-:W-:Y:S05]  /*0760*/  BSYNC.RECONVERGENT B0 ;  /* 0x0000000000007941 */ /* 0x002fea0003800200 */
.L_x_9:
[----:B------:R-:W1:Y:S01]  /*0770*/  SHFL.IDX PT, R2, R69, RZ, 0x1f ;  /* 0x00001fff45027589 */ /* 0x000e6200000e0000 */
[----:B------:R-:W-:Y:S01]  /*0780*/  NOP ;  /* 0x0000000000007918 */ /* 0x000fe20000000000 */
[----:B-1----:R-:W-:-:S13]  /*0790*/  ISETP.NE.AND P0, PT, R2, 0x1, PT ;  /* 0x000000010200780c */ /* 0x002fda0003f05270 */
[----:B------:R-:W-:Y:S05]  /*07a0*/  @P0 BRA `(.L_x_11) ;  /* 0x0000000000500947 */ /* 0x000fea0003800000 */
[----:B------:R-:W1:Y:S01]  /*07b0*/  S2UR UR7, SR_CgaCtaId ;  /* 0x00000000000779c3 */ /* 0x000e620000008800 */
[----:B------:R-:W-:Y:S01]  /*07c0*/  UMOV UR9, 0x400 ;  /* 0x0000040000097882 */ /* 0x000fe20000000000 */
[----:B------:R-:W-:Y:S01]  /*07d0*/  UMOV UR5, 0x20 ;  /* 0x0000002000057882 */ /* 0x000fe20000000000 */
[----:B------:R-:W-:Y:S01]  /*07e0*/  UMOV UR4, 0x80 ;  /* 0x0000008000047882 */ /* 0x000fe20000000000 */
[----:B------:R-:W-:-:S04]  /*07f0*/  UIADD3 UR10, UPT, UPT, -UR5, 0x100000, URZ ;  /* 0x00100000050a7890 */ /* 0x000fc8000fffe1ff */
[----:B------:R-:W-:Y:S02]  /*0800*/  USHF.L.U32 UR11, UR10, 0xb, URZ ;  /* 0x0000000b0a0b7899 */ /* 0x000fe400080006ff */
[----:B------:R-:W-:Y:S02]  /*0810*/  USHF.L.U32 UR10, UR10, 0x1, URZ ;  /* 0x000000010a0a7899 */ /* 0x000fe400080006ff */
[----:B------:R-:W-:-:S04]  /*0820*/  UIADD3 UR4, UPT, UPT, -UR4, 0x100000, URZ ;  /* 0x0010000004047890 */ /* 0x000fc8000fffe1ff */
[----:B------:R-:W-:Y:S02]  /*0830*/  USHF.L.U32 UR5, UR4, 0xb, URZ ;  /* 0x0000000b04057899 */ /* 0x000fe400080006ff */
[----:B------:R-:W-:Y:S01]  /*0840*/  USHF.L.U32 UR4, UR4, 0x1, URZ ;  /* 0x0000000104047899 */ /* 0x000fe200080006ff */
[----:B------:R-:W-:Y:S01]  /*0850*/  ELECT P0, URZ, PT ;  /* 0x0000000000ff782f */ /* 0x000fe20003800000 */
[----:B-1----:R-:W-:Y:S01]  /*0860*/  ULEA UR7, UR7, UR9, 0x18 ;  /* 0x0000000907077291 */ /* 0x002fe2000f8ec0ff */
[----:B------:R-:W1:Y:S11]  /*0870*/  FENCE.VIEW.ASYNC.S ;  /* 0x00000000000073c6 */ /* 0x000e760000000000 */
[----:B-1----:R1:W2:Y:S01]  /*0880*/  SYNCS.EXCH.64 URZ, [UR7+0xc0], UR10 ;  /* 0x0000c00a07ff75b2 */ /* 0x0022a20008000100 */
[----:B------:R1:W1:Y:S01]  /*0890*/  SYNCS.EXCH.64 URZ, [UR7+0xd8], UR4 ;  /* 0x0000d80407ff75b2 */ /* 0x0002620008000100 */
[----:B------:R1:W1:Y:S01]  /*08a0*/  SYNCS.EXCH.64 URZ, [UR7+0xc8], UR10 ;  /* 0x0000c80a07ff75b2 */ /* 0x0002620008000100 */
[----:B------:R1:W1:Y:S01]  /*08b0*/  SYNCS.EXCH.64 URZ, [UR7+0xe0], UR4 ;  /* 0x0000e00407ff75b2 */ /* 0x0002620008000100 */
[----:B------:R1:W1:Y:S01]  /*08c0*/  SYNCS.EXCH.64 URZ, [UR7+0xd0], UR10 ;  /* 0x0000d00a07ff75b2 */ /* 0x0002620008000100 */
[----:B------:R1:W1:Y:S01]  /*08d0*/  SYNCS.EXCH.64 URZ, [UR7+0xe8], UR4 ;  /* 0x0000e80407ff75b2 */ /* 0x0002620008000100 */
[----:B------:R-:W-:Y:S01]  /*08e0*/  NOP ;  /* 0x0000000000007918 */ /* 0x000fe20000000000 */
.L_x_11:
[----:B------:R-:W3:Y:S01]  /*08f0*/  SHFL.IDX PT, R2, R69, RZ, 0x1f ;  /* 0x00001fff45027589 */ /* 0x000ee200000e0000 */
[----:B------:R-:W-:Y:S01]  /*0900*/  NOP ;  /* 0x0000000000007918 */ /* 0x000fe20000000000 */
[----:B---3--:R-:W-:-:S13]  /*0910*/  ISETP.NE.AND P0, PT, R2, 0x3, PT ;  /* 0x000000030200780c */ /* 0x008fda0003f05270 */
[----:B------:R-:W-:Y:S05]  /*0920*/  @P0 BRA `(.L_x_12) ;  /* 0x0000000000300947 */ /* 0x000fea0003800000 */
[----:B-1----:R-:W1:Y:S01]  /*0930*/  S2UR UR5, SR_CgaCtaId ;  /* 0x00000000000579c3 */ /* 0x002e620000008800 */
[----:B------:R-:W-:Y:S01]  /*0940*/  UMOV UR7, 0x400 ;  /* 0x0000040000077882 */ /* 0x000fe20000000000 */
[----:B------:R-:W-:Y:S01]  /*0950*/  UMOV UR4, 0x20 ;  /* 0x0000002000047882 */ /* 0x000fe20000000000 */
[----:B------:R-:W-:Y:S01]  /*0960*/  ELECT P0, URZ, PT ;  /* 0x0000000000ff782f */ /* 0x000fe20003800000 */
[----:B------:R-:W-:-:S04]  /*0970*/  UIADD3 UR10, UPT, UPT, -UR4, 0x100000, URZ ;  /* 0x00100000040a7890 */ /* 0x000fc8000fffe1ff */
[----:B------:R-:W-:Y:S02]  /*0980*/  USHF.L.U32 UR11, UR10, 0xb, URZ ;  /* 0x0000000b0a0b7899 */ /* 0x000fe400080006ff */
[----:B------:R-:W-:Y:S02]  /*0990*/  USHF.L.U32 UR10, UR10, 0x1, URZ ;  /* 0x000000010a0a7899 */ /* 0x000fe400080006ff */
[----:B-1----:R-:W-:Y:S01]  /*09a0*/  ULEA UR5, UR5, UR7, 0x18 ;  /* 0x0000000705057291 */ /* 0x002fe2000f8ec0ff */
[----:B------:R-:W1:Y:S11]  /*09b0*/  FENCE.VIEW.ASYNC.S ;  /* 0x00000000000073c6 */ /* 0x000e760000000000 */
[----:B-1----:R3:W1:Y:S01]  /*09c0*/  SYNCS.EXCH.64 URZ, [UR5+0xf0], UR10 ;  /* 0x0000f00a05ff75b2 */ /* 0x0026620008000100 */
[----:B------:R3:W1:Y:S02]  /*09d0*/  SYNCS.EXCH.64 URZ, [UR5+0xf8], UR10 ;  /* 0x0000f80a05ff75b2 */ /* 0x0006640008000100 */
[----:B---3--:R-:W-:Y:S01]  /*09e0*/  NOP ;  /* 0x0000000000007918 */ /* 0x008fe20000000000 */
.L_x_12:
[----:B------:R-:W3:Y:S01]  /*09f0*/  SHFL.IDX PT, R2, R69, RZ, 0x1f ;  /* 0x00001fff45027589 */ /* 0x000ee200000e0000 */
[----:B------:R-:W-:Y:S01]  /*0a00*/  NOP ;  /* 0x0000000000007918 */ /* 0x000fe20000000000 */
[----:B---3--:R-:W-:-:S13]  /*0a10*/  ISETP.NE.AND P0, PT, R2, 0x4, PT ;  /* 0x000000040200780c */ /* 0x008fda0003f05270 */
[----:B------:R-:W-:Y:S05]  /*0a20*/  @P0 BRA `(.L_x_13) ;  /* 0x00000000004c0947 */ /* 0x000fea0003800000 */
[----:B-1----:R-:W1:Y:S01]  /*0a30*/  S2UR UR5, SR_CgaCtaId ;  /* 0x00000000000579c3 */ /* 0x002e620000008800 */
[----:B------:R-:W-:Y:S01]  /*0a40*/  UMOV UR9, 0x100 ;  /* 0x0000010000097882 */ /* 0x000fe20000000000 */
[----:B------:R-:W-:Y:S01]  /*0a50*/  UMOV UR7, 0x400 ;  /* 0x0000040000077882 */ /* 0x000fe20000000000 */
[----:B------:R-:W-:Y:S01]  /*0a60*/  USEL UR9, UR9, 0xe0, UP2 ;  /* 0x000000e009097887 */ /* 0x000fe20009000000 */
[----:B------:R-:W-:Y:S01]  /*0a70*/  UMOV UR4, 0x1 ;  /* 0x0000000100047882 */ /* 0x000fe20000000000 */
[----:B------:R-:W-:Y:S01]  /*0a80*/  ELECT P0, URZ, PT ;  /* 0x0000000000ff782f */ /* 0x000fe20003800000 */
[----:B------:R-:W-:-:S04]  /*0a90*/  UIADD3 UR10, UPT, UPT, -UR4, 0x100000, URZ ;  /* 0x00100000040a7890 */ /* 0x000fc8000fffe1ff */
[----:B------:R-:W-:Y:S02]  /*0aa0*/  USHF.L.U32 UR11, UR10, 0xb, URZ ;  /* 0x0000000b0a0b7899 */ /* 0x000fe400080006ff */
[----:B------:R-:W-:Y:S02]  /*0ab0*/  USHF.L.U32 UR10, UR10, 0x1, URZ ;  /* 0x000000010a0a7899 */ /* 0x000fe400080006ff */
[----:B------:R-:W-:-:S04]  /*0ac0*/  UIADD3 UR12, UPT, UPT, -UR9, 0x100000, URZ ;  /* 0x00100000090c7890 */ /* 0x000fc8000fffe1ff */
[----:B------:R-:W-:Y:S02]  /*0ad0*/  USHF.L.U32 UR13, UR12, 0xb, URZ ;  /* 0x0000000b0c0d7899 */ /* 0x000fe400080006ff */
[----:B------:R-:W-:Y:S02]  /*0ae0*/  USHF.L.U32 UR12, UR12, 0x1, URZ ;  /* 0x000000010c0c7899 */ /* 0x000fe400080006ff */
[----:B-1----:R-:W-:Y:S01]  /*0af0*/  ULEA UR5, UR5, UR7, 0x18 ;  /* 0x0000000705057291 */ /* 0x002fe2000f8ec0ff */
[----:B------:R-:W1:Y:S11]  /*0b00*/  FENCE.VIEW.ASYNC.S ;  /* 0x00000000000073c6 */ /* 0x000e760000000000 */
[----:B-1----:R3:W1:Y:S01]  /*0b10*/  SYNCS.EXCH.64 URZ, [UR5+0x100], UR10 ;  /* 0x0001000a05ff75b2 */ /* 0x0026620008000100 */
[----:B------:R3:W1:Y:S01]  /*0b20*/  SYNCS.EXCH.64 URZ, [UR5+0x110], UR12 ;  /* 0x0001100c05ff75b2 */ /* 0x0006620008000100 */
[----:B------:R3:W1:Y:S01]  /*0b30*/  SYNCS.EXCH.64 URZ, [UR5+0x108], UR10 ;  /* 0x0001080a05ff75b2 */ /* 0x0006620008000100 */
[----:B------:R3:W1:Y:S02]  /*0b40*/  SYNCS.EXCH.64 URZ, [UR5+0x118], UR12 ;  /* 0x0001180c05ff75b2 */ /* 0x0006640008000100 */
[----:B---3--:R-:W-:Y:S01]  /*0b50*/  NOP ;  /* 0x0000000000007918 */ /* 0x008fe20000000000 */
.L_x_13:
[----:B------:R-:W3:Y:S01]  /*0b60*/  SHFL.IDX PT, R2, R69, RZ, 0x1f ;  /* 0x00001fff45027589 */ /* 0x000ee200000e0000 */
[----:B------:R-:W-:Y:S01]  /*0b70*/  NOP ;  /* 0x0000000000007918 */ /* 0x000fe20000000000 */
[----:B---3--:R-:W-:-:S13]  /*0b80*/  ISETP.NE.AND P0, PT, R2, 0x5, PT ;  /* 0x000000050200780c */ /* 0x008fda0003f05270 */
[----:B------:R-:W-:Y:S05]  /*0b90*/  @P0 BRA `(.L_x_14) ;  /* 0x0000000000580947 */ /* 0x000fea0003800000 */
[----:B-1----:R-:W1:Y:S01]  /*0ba0*/  S2UR UR7, SR_CgaCtaId ;  /* 0x00000000000779c3 */ /* 0x002e620000008800 */
        /* <DEDUP_REMOVED lines=12> */
[----:B-1----:R3:W1:Y:S01]  /*0c70*/  SYNCS.EXCH.64 URZ, [UR7+0x120], UR10 ;  /* 0x0001200a07ff75b2 */ /* 0x0026620008000100 */
[----:B------:R3:W1:Y:S01]  /*0c80*/  SYNCS.EXCH.64 URZ, [UR7+0x140], UR4 ;  /* 0x0001400407ff75b2 */ /* 0x0006620008000100 */
[----:B------:R3:W1:Y:S01]  /*0c90*/  SYNCS.EXCH.64 URZ, [UR7+0x128], UR10 ;  /* 0x0001280a07ff75b2 */ /* 0x0006620008000100 */
[----:B------:R3:W1:Y:S01]  /*0ca0*/  SYNCS.EXCH.64 URZ, [UR7+0x148], UR4 ;  /* 0x0001480407ff75b2 */ /* 0x0006620008000100 */
[----:B------:R3:W1:Y:S01]  /*0cb0*/  SYNCS.EXCH.64 URZ, [UR7+0x130], UR10 ;  /* 0x0001300a07ff75b2 */ /* 0x0006620008000100 */
[----:B------:R3:W1:Y:S01]  /*0cc0*/  SYNCS.EXCH.64 URZ, [UR7+0x150], UR4 ;  /* 0x0001500407ff75b2 */ /* 0x0006620008000100 */
[----:B------:R3:W1:Y:S01]  /*0cd0*/  SYNCS.EXCH.64 URZ, [UR7+0x138], UR10 ;  /* 0x0001380a07ff75b2 */ /* 0x0006620008000100 */
[----:B------:R3:W1:Y:S02]  /*0ce0*/  SYNCS.EXCH.64 URZ, [UR7+0x158], UR4 ;  /* 0x0001580407ff75b2 */ /* 0x0006640008000100 */
[----:B---3--:R-:W-:Y:S01]  /*0cf0*/  NOP ;  /* 0x0000000000007918 */ /* 0x008fe20000000000 */
.L_x_14:
        /* <DEDUP_REMOVED lines=18> */
.L_x_15:
[----:B-1----:R-:W1:Y:S01]  /*0e20*/  S2UR UR5, SR_CTAID.X ;  /* 0x00000000000579c3 */ /* 0x002e620000002500 */
[----:B------:R-:W-:-:S05]  /*0e30*/  CS2R.32 R63, SR_CgaSize ;  /* 0x00000000003f7805 */ /* 0x000fca0000008a00 */
[----:B------:R-:W-:-:S05]  /*0e40*/  IMAD R63, R63, -0xa0, RZ ;  /* 0xffffff603f3f7824 */ /* 0x000fca00078e02ff */
[----:B------:R-:W-:-:S14]  /*0e50*/  R2UR UR9, R63 ;  /* 0x000000003f0972ca */ /* 0x000fdc00000e0000 */
[----:B------:R-:W3:Y:S01]  /*0e60*/  LDCU UR9, c[0x0][UR9+0x2b0] ;  /* 0x00005600090977ac */ /* 0x000ee20008000800 */
[----:B------:R-:W-:Y:S01]  /*0e70*/  NOP ;  /* 0x0000000000007918 */ /* 0x000fe20000000000 */
[----:B------:R-:W-:-:S05]  /*0e80*/  CS2R.32 R63, SR_CgaSize ;  /* 0x00000000003f7805 */ /* 0x000fca0000008a00 */
[----:B------:R-:W-:-:S05]  /*0e90*/  IMAD R63, R63, -0xa0, RZ ;  /* 0xffffff603f3f7824 */ /* 0x000fca00078e02ff */
[----:B------:R-:W-:-:S14]  /*0ea0*/  R2UR UR7, R63 ;  /* 0x000000003f0772ca */ /* 0x000fdc00000e0000 */
[----:B------:R-:W2:Y:S01]  /*0eb0*/  LDCU UR7, c[0x0][UR7+0x2b4] ;  /* 0x00005680070777ac */ /* 0x000ea20008000800 */
[----:B------:R-:W4:Y:S08]  /*0ec0*/  S2UR UR4, SR_CTAID.Y ;  /* 0x00000000000479c3 */ /* 0x000f300000002600 */
[----:B------:R-:W2:Y:S01]  /*0ed0*/  LDC R10, c[0x0][0xb24] ;  /* 0x0002c900ff0a7b82 */ /* 0x000ea20000000800 */
[----:B-1----:R-:W-:-:S02]  /*0ee0*/  I2FP.F32.U32 R63, UR5 ;  /* 0x00000005003f7c45 */ /* 0x002fc40008201000 */
[----:B------:R-:W-:-:S05]  /*0ef0*/  CS2R.32 R3, SR_CgaSize ;  /* 0x0000000000037805 */ /* 0x000fca0000008a00 */
[----:B------:R-:W-:-:S06]  /*0f00*/  IMAD R3, R3, -0xa0, RZ ;  /* 0xffffff6003037824 */ /* 0x000fcc00078e02ff */
[----:B------:R-:W1:Y:S01]  /*0f10*/  LDC R3, c[0x0][R3+0x2a0] ;  /* 0x0000a80003037b82 */ /* 0x000e620000000800 */
[----:B------:R-:W-:Y:S01]  /*0f20*/  MOV R15, UR5 ;  /* 0x00000005000f7c02 */ /* 0x000fe20008000f00 */
[----:B---3--:R-:W-:Y:S01]  /*0f30*/  FMUL R63, R63, UR9 ;  /* 0x000000093f3f7c20 */ /* 0x008fe20008400000 */
[----:B----4-:R-:W-:Y:S02]  /*0f40*/  I2FP.F32.U32 R62, UR4 ;  /* 0x00000004003e7c45 */ /* 0x010fe40008201000 */
[----:B------:R-:W-:-:S05]  /*0f50*/  CS2R.32 R2, SR_CgaSize ;  /* 0x0000000000027805 */ /* 0x000fca0000008a00 */
[----:B------:R-:W-:-:S06]  /*0f60*/  IMAD R2, R2, -0xa0, RZ ;  /* 0xffffff6002027824 */ /* 0x000fcc00078e02ff */
[----:B------:R-:W3:Y:S01]  /*0f70*/  LDC R2, c[0x0][R2+0x2a4] ;  /* 0x0000a90002027b82 */ /* 0x000ee20000000800 */
[----:B------:R-:W-:Y:S01]  /*0f80*/  MOV R14, UR4 ;  /* 0x00000004000e7c02 */ /* 0x000fe20008000f00 */
[----:B------:R-:W4:Y:S01]  /*0f90*/  F2I.U32.TRUNC.NTZ R63, R63 ;  /* 0x0000003f003f7305 */ /* 0x000f22000020f000 */
[----:B--2---:R-:W-:-:S05]  /*0fa0*/  FMUL R62, R62, UR7 ;  /* 0x000000073e3e7c20 */ /* 0x004fca0008400000 */
[----:B------:R-:W-:Y:S01]  /*0fb0*/  BAR.SYNC.DEFER_BLOCKING 0x0 ;  /* 0x0000000000007b1d */ /* 0x000fe20000010000 */
[----:B------:R-:W-:-:S05]  /*0fc0*/  ISETP.GE.AND P0, PT, R10, 0x1, PT ;  /* 0x000000010a00780c */ /* 0x000fca0003f06270 */
[----:B------:R-:W2:Y:S02]  /*0fd0*/  F2I.U32.TRUNC.NTZ R62, R62 ;  /* 0x0000003e003e7305 */ /* 0x000ea4000020f000 */
[----:B------:R-:W3:Y:S01]  /*0fe0*/  S2UR UR36, SR_CTAID.Z ;  /* 0x00000000002479c3 */ /* 0x000ee20000002700 */
[----:B----4-:R-:W-:-:S05]  /*0ff0*/  IADD3 R63, PT, PT, -R63, RZ, RZ ;  /* 0x000000ff3f3f7210 */ /* 0x010fca0007ffe1ff */
[----:B-1----:R-:W-:Y:S01]  /*1000*/  IMAD R63, R3, R63, UR5 ;  /* 0x00000005033f7e24 */ /* 0x002fe2000f8e023f */
[----:B--2---:R-:W-:-:S05]  /*1010*/  IADD3 R62, PT, PT, -R62, RZ, RZ ;  /* 0x000000ff3e3e7210 */ /* 0x004fca0007ffe1ff */
[----:B---3--:R-:W-:Y:S01]  /*1020*/  IMAD R62, R2, R62, UR4 ;  /* 0x00000004023e7e24 */ /* 0x008fe2000f8e023e */
[----:B------:R-:W-:Y:S06]  /*1030*/  @!P0 BRA `(.L_x_16) ;  /* 0x0000000000b88947 */ /* 0x000fec0003800000 */
[----:B------:R-:W1:Y:S01]  /*1040*/  LDC.64 R4, c[0x0][0xb18] ;  /* 0x0002c600ff047b82 */ /* 0x000e620000000a00 */
[----:B------:R-:W-:-:S07]  /*1050*/  ISETP.NE.AND P0, PT, R10, 0x1, PT ;  /* 0x000000010a00780c */ /* 0x000fce0003f05270 */
[----:B------:R-:W2:Y:S08]  /*1060*/  LDC R9, c[0x0][0xb0c] ;  /* 0x0002c300ff097b82 */ /* 0x000eb00000000800 */
[----:B------:R-:W3:Y:S08]  /*1070*/  LDC R12, c[0x0][0x370] ;  /* 0x0000dc00ff0c7b82 */ /* 0x000ef00000000800 */
[----:B------:R-:W4:Y:S01]  /*1080*/  LDC R11, c[0x0][0x374] ;  /* 0x0000dd00ff0b7b82 */ /* 0x000f220000000800 */
[----:B-1----:R-:W-:-:S07]  /*1090*/  ISETP.NE.AND P1, PT, R4, 0x1, PT ;  /* 0x000000010400780c */ /* 0x002fce0003f25270 */
[----:B------:R-:W3:Y:S01]  /*10a0*/  LDC.64 R6, c[0x0][0xb10] ;  /* 0x0002c400ff067b82 */ /* 0x000ee20000000a00 */
[----:B--2---:R-:W-:-:S07]  /*10b0*/  ISETP.NE.AND P2, PT, R9, 0x1, PT ;  /* 0x000000010900780c */ /* 0x004fce0003f45270 */
[----:B------:R-:W1:Y:S08]  /*10c0*/  LDC R8, c[0x0][0xb20] ;  /* 0x0002c800ff087b82 */ /* 0x000e700000000800 */
[----:B------:R-:W2:Y:S01]  /*10d0*/  LDC.64 R2, c[0x0][0xb28] ;  /* 0x0002ca00ff027b82 */ /* 0x000ea20000000a00 */
[----:B----4-:R-:W-:-:S04]  /*10e0*/  IMAD.HI.U32 R13, R11, R5, RZ ;  /* 0x000000050b0d7227 */ /* 0x010fc800078e00ff */
[----:B------:R-:W-:-:S04]  /*10f0*/  IMAD.HI.U32 R5, R14, R5, RZ ;  /* 0x000000050e057227 */ /* 0x000fc800078e00ff */
[----:B---3--:R-:W-:-:S05]  /*1100*/  IMAD.HI.U32 R16, R12, R6, RZ ;  /* 0x000000060c107227 */ /* 0x008fca00078e00ff */
[-C--:B------:R-:W-:Y:S01]  /*1110*/  @P2 SHF.R.U32.HI R12, RZ, R7.reuse, R16 ;  /* 0x00000007ff0c2219 */ /* 0x080fe20000011610 */
[----:B------:R-:W-:Y:S01]  /*1120*/  IMAD.HI.U32 R16, R15, R6, RZ ;  /* 0x000000060f107227 */ /* 0x000fe200078e00ff */
[-C--:B-1----:R-:W-:Y:S02]  /*1130*/  @P1 SHF.R.U32.HI R11, RZ, R8.reuse, R13 ;  /* 0x00000008ff0b1219 */ /* 0x082fe4000001160d */
[----:B------:R-:W-:Y:S02]  /*1140*/  SHF.R.U32.HI R5, RZ, R8, R5 ;  /* 0x00000008ff057219 */ /* 0x000fe40000011605 */
[----:B------:R-:W-:Y:S02]  /*1150*/  SHF.R.U32.HI R16, RZ, R7, R16 ;  /* 0x00000007ff107219 */ /* 0x000fe40000011610 */
[----:B------:R-:W-:Y:S01]  /*1160*/  SEL R5, R14, R5, !P1 ;  /* 0x000000050e057207 */ /* 0x000fe20004800000 */
[----:B--2---:R-:W-:Y:S01]  /*1170*/  IMAD.HI.U32 R13, R11, R2, RZ ;  /* 0x000000020b0d7227 */ /* 0x004fe200078e00ff */
[----:B------:R-:W-:-:S03]  /*1180*/  SEL R16, R15, R16, !P2 ;  /* 0x000000100f107207 */ /* 0x000fc60005000000 */
[----:B------:R-:W-:Y:S01]  /*1190*/  IMAD.HI.U32 R6, R12, R2, RZ ;  /* 0x000000020c067227 */ /* 0x000fe200078e00ff */
[----:B------:R-:W-:-:S04]  /*11a0*/  @P0 SHF.R.U32.HI R11, RZ, R3, R13 ;  /* 0x00000003ff0b0219 */ /* 0x000fc8000001160d */
[----:B------:R-:W-:Y:S01]  /*11b0*/  @P0 SHF.R.U32.HI R12, RZ, R3, R6 ;  /* 0x00000003ff0c0219 */ /* 0x000fe20000011606 */
[----:B------:R-:W-:-:S04]  /*11c0*/  IMAD R11, R11, R10, RZ ;  /* 0x0000000a0b0b7224 */ /* 0x000fc800078e02ff */
[----:B------:R-:W-:Y:S01]  /*11d0*/  IMAD R6, R12, R10, RZ ;  /* 0x0000000a0c067224 */ /* 0x000fe200078e02ff */
[----:B------:R-:W-:-:S04]  /*11e0*/  ISETP.GE.AND P1, PT, R5, R11, PT ;  /* 0x0000000b0500720c */ /* 0x000fc80003f26270 */
[----:B------:R-:W-:Y:S01]  /*11f0*/  ISETP.GE.OR P1, PT, R16, R6, P1 ;  /* 0x000000061000720c */ /* 0x000fe20000f26670 */
[----:B------:R-:W-:-:S05]  /*1200*/  IMAD.HI.U32 R6, R5, R2, RZ ;  /* 0x0000000205067227 */ /* 0x000fca00078e00ff */
[----:B------:R-:W-:-:S04]  /*1210*/  SHF.R.U32.HI R6, RZ, R3, R6 ;  /* 0x00000003ff067219 */ /* 0x000fc80000011606 */
[----:B------:R-:W-:-:S03]  /*1220*/  SEL R6, R5, R6, !P0 ;  /* 0x0000000605067207 */ /* 0x000fc60004000000 */
[----:B------:R-:W-:Y:S01]  /*1230*/  @!P1 IMAD.HI.U32 R7, R16, R2, RZ ;  /* 0x0000000210079227 */ /* 0x000fe200078e00ff */
[----:B------:R-:W-:-:S04]  /*1240*/  IADD3 R2, PT, PT, -R6, RZ, RZ ;  /* 0x000000ff06027210 */ /* 0x000fc80007ffe1ff */
[----:B------:R-:W-:Y:S01]  /*1250*/  @!P1 SHF.R.U32.HI R3, RZ, R3, R7 ;  /* 0x00000003ff039219 */ /* 0x000fe20000011607 */
[----:B------:R-:W-:Y:S01]  /*1260*/  IMAD R2, R10, R2, R5 ;  /* 0x000000020a027224 */ /* 0x000fe200078e0205 */
[----:B------:R-:W-:Y:S02]  /*1270*/  IADD3 R7, PT, PT, -R5, RZ, RZ ;  /* 0x000000ff05077210 */ /* 0x000fe40007ffe1ff */
[----:B------:R-:W-:-:S03]  /*1280*/  @!P1 SEL R3, R16, R3, !P0 ;  /* 0x0000000310039207 */ /* 0x000fc60004000000 */
[----:B------:R-:W-:Y:S02]  /*1290*/  IMAD R7, R4, R7, R14 ;  /* 0x0000000704077224 */ /* 0x000fe400078e020e */
[--C-:B------:R-:W-:Y:S02]  /*12a0*/  @!P1 IMAD.IADD R6, R6, 0x1, -R3.reuse ;  /* 0x0000000106069824 */ /* 0x100fe400078e0a03 */
[----:B------:R-:W-:Y:S01]  /*12b0*/  @!P1 IMAD R3, R2, R12, R3 ;  /* 0x0000000c02039224 */ /* 0x000fe200078e0203 */
[----:B------:R-:W-:Y:S01]  /*12c0*/  IADD3 R2, PT, PT, -R16, RZ, RZ ;  /* 0x000000ff10027210 */ /* 0x000fe20007ffe1ff */
[----:B------:R-:W-:Y:S02]  /*12d0*/  @!P1 IMAD R5, R6, R10, R16 ;  /* 0x0000000a06059224 */ /* 0x000fe400078e0210 */
[----:B------:R-:W-:Y:S02]  /*12e0*/  @!P1 IMAD.MOV.U32 R16, RZ, RZ, R3 ;  /* 0x000000ffff109224 */ /* 0x000fe400078e0003 */
[----:B------:R-:W-:-:S02]  /*12f0*/  IMAD R2, R9, R2, R15 ;  /* 0x0000000209027224 */ /* 0x000fc400078e020f */
[----:B------:R-:W-:Y:S02]  /*1300*/  IMAD R14, R5, R4, R7 ;  /* 0x00000004050e7224 */ /* 0x000fe400078e0207 */
[----:B------:R-:W-:Y:S02]  /*1310*/  IMAD R15, R16, R9, R2 ;  /* 0x00000009100f7224 */ /* 0x000fe400078e0202 */
.L_x_16:
[----:B------:R-:W1:Y:S01]  /*1320*/  LDCU UR4, c[0x0][0xb30] ;  /* 0x00016600ff0477ac */ /* 0x000e620008000800 */
[----:B------:R-:W2:Y:S08]  /*1330*/  S2UR UR37, SR_CgaCtaId ;  /* 0x00000000002579c3 */ /* 0x000eb00000008800 */
[----:B------:R-:W3:Y:S01]  /*1340*/  LDC R26, c[0x0][0xb24] ;  /* 0x0002c900ff1a7b82 */ /* 0x000ee20000000800 */
[----:B-1----:R-:W-:-:S09]  /*1350*/  UISETP.NE.AND UP1, UPT, UR4, 0x1, UPT ;  /* 0x000000010400788c */ /* 0x002fd2000bf25270 */
[----:B--2---:R-:W-:Y:S05]  /*1360*/  BRA.U UP1, `(.L_x_17) ;  /* 0x0000000101407547 */ /* 0x004fea000b800000 */
[----:B------:R-:W1:Y:S08]  /*1370*/  LDC.64 R4, c[0x0][0xb10] ;  /* 0x0002c400ff047b82 */ /* 0x000e700000000a00 */
[----:B------:R-:W2:Y:S08]  /*1380*/  LDC.64 R2, c[0x0][0xb18] ;  /* 0x0002c600ff027b82 */ /* 0x000eb00000000a00 */
[----:B------:R-:W4:Y:S08]  /*1390*/  LDC R6, c[0x0][0xb20] ;  /* 0x0002c800ff067b82 */ /* 0x000f300000000800 */
[----:B------:R-:W3:Y:S01]  /*13a0*/  LDC R7, c[0x0][0xb0c] ;  /* 0x0002c300ff077b82 */ /* 0x000ee20000000800 */
[----:B-1----:R-:W-:-:S05]  /*13b0*/  IMAD.HI.U32 R4, R15, R4, RZ ;  /* 0x000000040f047227 */ /* 0x002fca00078e00ff */
[----:B------:R-:W-:Y:S01]  /*13c0*/  SHF.R.U32.HI R4, RZ, R5, R4 ;  /* 0x00000005ff047219 */ /* 0x000fe20000011604 */
[----:B--2---:R-:W-:Y:S01]  /*13d0*/  IMAD.HI.U32 R3, R14, R3, RZ ;  /* 0x000000030e037227 */ /* 0x004fe200078e00ff */
[----:B------:R-:W-:-:S04]  /*13e0*/  ISETP.NE.AND P0, PT, R2, 0x1, PT ;  /* 0x000000010200780c */ /* 0x000fc80003f05270 */
[----:B----4-:R-:W-:-:S04]  /*13f0*/  SHF.R.U32.HI R3, RZ, R6, R3 ;  /* 0x00000006ff037219 */ /* 0x010fc80000011603 */
[----:B------:R-:W-:Y:S02]  /*1400*/  SEL R3, R14, R3, !P0 ;  /* 0x000000030e037207 */ /* 0x000fe40004000000 */
[----:B---3--:R-:W-:-:S04]  /*1410*/  ISETP.NE.AND P1, PT, R7, 0x1, PT ;  /* 0x000000010700780c */ /* 0x008fc80003f25270 */
[----:B------:R-:W-:-:S05]  /*1420*/  SEL R4, R15, R4, !P1 ;  /* 0x000000040f047207 */ /* 0x000fca0004800000 */
[----:B------:R-:W-:Y:S02]  /*1430*/  IMAD.IADD R5, R3, 0x1, -R4 ;  /* 0x0000000103057824 */ /* 0x000fe400078e0a04 */
[----:B------:R-:W-:Y:S02]  /*1440*/  IMAD.IADD R3, R4, 0x1, -R3 ;  /* 0x0000000104037824 */ /* 0x000fe400078e0a03 */
[----:B------:R-:W-:Y:S02]  /*1450*/  IMAD R15, R5, R7, R15 ;  /* 0x00000007050f7224 */ /* 0x000fe400078e020f */
[----:B------:R-:W-:-:S07]  /*1460*/  IMAD R14, R3, R2, R14 ;  /* 0x00000002030e7224 */ /* 0x000fce00078e020e */
.L_x_17:
[----:B------:R-:W-:Y:S01]  /*1470*/  BAR.SYNC.DEFER_BLOCKING 0x0 ;  /* 0x0000000000007b1d */ /* 0x000fe20000010000 */
[----:B------:R-:W-:Y:S01]  /*1480*/  UISETP.NE.AND UP1, UPT, UR8, 0x2, UPT ;  /* 0x000000020800788c */ /* 0x000fe2000bf25270 */
[----:B------:R-:W-:Y:S02]  /*1490*/  ISETP.NE.OR P5, PT, R0, 0x2, !P5 ;  /* 0x000000020000780c */ /* 0x000fe40006fa5670 */
[----:B------:R-:W-:-:S06]  /*14a0*/  LOP3.LUT R2, R75, 0x1f, RZ, 0xc0, !PT ;  /* 0x0000001f4b027812 */ /* 0x000fcc00078ec0ff */
[----:B------:R-:W-:Y:S05]  /*14b0*/  BRA.U UP1, `(.L_x_18) ;  /* 0x0000001501747547 */ /* 0x000fea000b800000 */
[----:B------:R-:W1:Y:S01]  /*14c0*/  LDCU UR13, c[0x0][0x38c] ;  /* 0x00007180ff0d77ac */ /* 0x000e620008000800 */
[----:B------:R-:W2:Y:S01]  /*14d0*/  LDC R8, c[0x0][0x370] ;  /* 0x0000dc00ff087b82 */ /* 0x000ea20000000800 */
[----:B------:R-:W-:Y:S01]  /*14e0*/  PLOP3.LUT P1, PT, PT, PT, UP2, 0x80, 0x8 ;  /* 0x000000000008781c */ /* 0x000fe20003f2f028 */
[----:B------:R-:W-:Y:S01]  /*14f0*/  IMAD.MOV.U32 R17, RZ, RZ, 0x1 ;  /* 0x00000001ff117424 */ /* 0x000fe200078e00ff */
[----:B------:R-:W-:Y:S01]  /*1500*/  ISETP.EQ.OR P4, PT, R2, RZ, P5 ;  /* 0x000000ff0200720c */ /* 0x000fe20002f82670 */
[----:B------:R-:W-:Y:S01]  /*1510*/  IMAD.MOV.U32 R16, RZ, RZ, RZ ;  /* 0x000000ffff107224 */ /* 0x000fe200078e00ff */
[----:B------:R-:W-:Y:S02]  /*1520*/  PLOP3.LUT P1, PT, P1, PT, PT, 0x8, 0x80 ;  /* 0x000000000080781c */ /* 0x000fe40000f2e170 */
[----:B------:R-:W-:Y:S01]  /*1530*/  CS2R R12, SRZ ;  /* 0x00000000000c7805 */ /* 0x000fe2000001ff00 */
[----:B------:R-:W-:Y:S01]  /*1540*/  IMAD.MOV.U32 R11, RZ, RZ, 0x1 ;  /* 0x00000001ff0b7424 */ /* 0x000fe200078e00ff */
[----:B------:R-:W4:Y:S01]  /*1550*/  LDC R0, c[0x0][0x374] ;  /* 0x0000dd00ff007b82 */ /* 0x000f220000000800 */
[----:B------:R-:W2:Y:S01]  /*1560*/  LDCU.64 UR22, c[0x0][0x348] ;  /* 0x00006900ff1677ac */ /* 0x000ea20008000a00 */
[----:B------:R-:W-:Y:S01]  /*1570*/  UMOV UR6, URZ ;  /* 0x000000ff00067c82 */ /* 0x000fe20008000000 */
[----:B-1----:R-:W-:-:S04]  /*1580*/  UIADD3 UR5, UPT, UPT, UR13, 0x1f, URZ ;  /* 0x0000001f0d057890 */ /* 0x002fc8000fffe0ff */
[----:B------:R-:W-:-:S04]  /*1590*/  USHF.R.S32.HI UR4, URZ, 0x1f, UR5 ;  /* 0x0000001fff047899 */ /* 0x000fc80008011405 */
[----:B------:R-:W-:-:S04]  /*15a0*/  ULEA.HI UR4, UR4, UR5, URZ, 0x5 ;  /* 0x0000000504047291 */ /* 0x000fc8000f8f28ff */
[----:B------:R-:W-:Y:S02]  /*15b0*/  USHF.R.S32.HI UR15, URZ, 0x5, UR4 ;  /* 0x00000005ff0f7899 */ /* 0x000fe40008011404 */
[----:B------:R-:W-:Y:S02]  /*15c0*/  UIADD3 UR4, UPT, UPT, UR13, -0x1, URZ ;  /* 0xffffffff0d047890 */ /* 0x000fe4000fffe0ff */
[----:B------:R-:W-:Y:S02]  /*15d0*/  UISETP.LT.U32.AND UP0, UPT, UR15, 0xc, UPT ;  /* 0x0000000c0f00788c */ /* 0x000fe4000bf01070 */
[----:B------:R-:W-:Y:S02]  /*15e0*/  UISETP.GE.U32.AND UP1, UPT, UR4, -0x3f, UPT ;  /* 0xffffffc10400788c */ /* 0x000fe4000bf26070 */
[----:B------:R-:W-:Y:S02]  /*15f0*/  USEL UR14, UR15, 0xc, UP0 ;  /* 0x0000000c0f0e7887 */ /* 0x000fe40008000000 */
[----:B------:R-:W-:-:S02]  /*1600*/  UIADD3 UR13, UPT, UPT, UR13, 0x3e, URZ ;  /* 0x0000003e0d0d7890 */ /* 0x000fc4000fffe0ff */
[----:B------:R-:W-:Y:S02]  /*1610*/  UIADD3 UR5, UPT, UPT, UR14, -0x1, URZ ;  /* 0xffffffff0e057890 */ /* 0x000fe4000fffe0ff */
[----:B------:R-:W-:-:S03]  /*1620*/  UIADD3 UR7, UPT, UPT, UR15, -UR14, URZ ;  /* 0x8000000e0f077290 */ /* 0x000fc6000fffe0ff */
[----:B------:R-:W-:-:S04]  /*1630*/  @UP1 UIADD3 UR5, UPT, UPT, UR14, URZ, URZ ;  /* 0x000000ff0e051290 */ /* 0x000fc8000fffe0ff */
[----:B--2---:R-:W-:-:S12]  /*1640*/  UIADD3 UR5, UPT, UPT, UR5, 0x1, URZ ;  /* 0x0000000105057890 */ /* 0x004fd8000fffe0ff */
.L_x_36:
[----:B------:R-:W-:Y:S01]  /*1650*/  UISETP.NE.AND UP0, UPT, UR37, URZ, UPT ;  /* 0x000000ff2500728c */ /* 0x000fe2000bf05270 */
[----:B------:R-:W1:Y:S08]  /*1660*/  S2UR UR37, SR_CgaCtaId ;  /* 0x00000000002579c3 */ /* 0x000e700000008800 */
[----:B------:R-:W-:Y:S05]  /*1670*/  BRA.U UP0, `(.L_x_19) ;  /* 0x0000000100347547 */ /* 0x000fea000b800000 */
[----:B------:R-:W2:Y:S01]  /*1680*/  S2R R2, SR_CgaCtaId ;  /* 0x0000000000027919 */ /* 0x000ea20000008800 */
[----:B------:R-:W-:-:S04]  /*1690*/  MOV R3, 0x400 ;  /* 0x0000040000037802 */ /* 0x000fc80000000f00 */
[----:B--2---:R-:W-:Y:S02]  /*16a0*/  LEA R2, R2, R3, 0x18 ;  /* 0x0000000302027211 */ /* 0x004fe400078ec0ff */
[----:B------:R-:W-:-:S03]  /*16b0*/  SHF.L.U32 R3, R11, 0x1f, RZ ;  /* 0x0000001f0b037819 */ /* 0x000fc600000006ff */
[----:B------:R-:W-:-:S04]  /*16c0*/  IMAD R2, R12, 0x8, R2 ;  /* 0x000000080c027824 */ /* 0x000fc800078e0202 */
[----:B------:R-:W2:Y:S02]  /*16d0*/  SYNCS.PHASECHK.TRANS64.TRYWAIT P0, [R2+URZ+0x170], R3 ;  /* 0x00017003020075a7 */ /* 0x000ea400080011ff */
[----:B--2---:R-:W-:Y:S05]  /*16e0*/  @!P0 BRA `(.L_x_20) ;  /* 0x0000005800b88947 */ /* 0x004fea0003800000 */
.L_x_124:
[----:B------:R-:W-:Y:S01]  /*16f0*/  VIADD R12, R12, 0x1 ;  /* 0x000000010c0c7836 */ /* 0x000fe20000000000 */
[----:B------:R2:W-:Y:S04]  /*1700*/  SYNCS.ARRIVE.TRANS64.A1T0 RZ, [R2+URZ+0x160], RZ ;  /* 0x000160ff02ff79a7 */ /* 0x0005e800081000ff */
[----:B------:R-:W-:-:S04]  /*1710*/  ISETP.NE.AND P0, PT, R12, 0x2, PT ;  /* 0x000000020c00780c */ /* 0x000fc80003f05270 */
[----:B------:R-:W-:Y:S02]  /*1720*/  SEL R12, R12, RZ, P0 ;  /* 0x000000ff0c0c7207 */ /* 0x000fe40000000000 */
[----:B--2---:R-:W-:-:S04]  /*1730*/  SEL R2, RZ, 0x1, P0 ;  /* 0x00000001ff027807 */ /* 0x004fc80000000000 */
[----:B------:R-:W-:-:S07]  /*1740*/  LOP3.LUT R11, R11, R2, RZ, 0x3c, !PT ;  /* 0x000000020b0b7212 */ /* 0x000fce00078e3cff */
.L_x_19:
[----:B------:R-:W-:Y:S01]  /*1750*/  UMOV UR4, 0x400 ;  /* 0x0000040000047882 */ /* 0x000fe20000000000 */
[----:B------:R-:W-:Y:S01]  /*1760*/  SHF.L.U32 R2, R17, 0x1f, RZ ;  /* 0x0000001f11027819 */ /* 0x000fe200000006ff */
[----:B-1----:R-:W-:Y:S01]  /*1770*/  ULEA UR4, UR37, UR4, 0x18 ;  /* 0x0000000425047291 */ /* 0x002fe2000f8ec0ff */
[----:B------:R-:W-:Y:S01]  /*1780*/  R2UR UR35, R15 ;  /* 0x000000000f2372ca */ /* 0x000fe200000e0000 */
[----:B------:R-:W-:Y:S01]  /*1790*/  UISETP.GE.U32.AND UP0, UPT, UR13, 0x3f, UPT ;  /* 0x0000003f0d00788c */ /* 0x000fe2000bf06070 */
[----:B------:R-:W-:Y:S01]  /*17a0*/  R2UR UR11, R14 ;  /* 0x000000000e0b72ca */ /* 0x000fe200000e0000 */
[----:B------:R-:W-:Y:S01]  /*17b0*/  ULEA UR8, UR6, UR4, 0x3 ;  /* 0x0000000406087291 */ /* 0x000fe2000f8e18ff */
[----:B------:R-:W-:-:S08]  /*17c0*/  UMOV UR24, URZ ;  /* 0x000000ff00187c82 */ /* 0x000fd00008000000 */
[----:B------:R1:W2:Y:S01]  /*17d0*/  SYNCS.PHASECHK.TRANS64.TRYWAIT P0, [UR8+0x60], R2 ;  /* 0x00006002ff0075a7 */ /* 0x0002a20008001108 */
[----:B------:R-:W-:Y:S02]  /*17e0*/  USHF.L.U32 UR35, UR35, 0x6, URZ ;  /* 0x0000000623237899 */ /* 0x000fe400080006ff */
[----:B------:R-:W-:Y:S01]  /*17f0*/  USHF.L.U32 UR11, UR11, 0x6, URZ ;  /* 0x000000060b0b7899 */ /* 0x000fe200080006ff */
[----:B------:R-:W-:Y:S11]  /*1800*/  BRA.U !UP0, `(.L_x_21) ;  /* 0x0000000108a47547 */ /* 0x000ff6000b800000 */
[----:B------:R-:W-:Y:S01]  /*1810*/  UMOV UR16, URZ ;  /* 0x000000ff00107c82 */ /* 0x000fe20008000000 */
[----:B------:R-:W-:-:S05]  /*1820*/  UMOV UR17, UR6 ;  /* 0x0000000600117c82 */ /* 0x000fca0008000000 */
.L_x_26:
[----:B-1----:R-:W-:Y:S01]  /*1830*/  ULEA UR33, UR17, UR4, 0x3 ;  /* 0x0000000411217291 */ /* 0x002fe2000f8e18ff */
[----:B--2---:R-:W-:Y:S01]  /*1840*/  @!P5 MOV R3, 0x4000 ;  /* 0x000040000003d802 */ /* 0x004fe20000000f00 */
[----:B--2---:R-:W-:Y:S10]  /*1850*/  @P0 BRA `(.L_x_22) ;  /* 0x00000000000c0947 */ /* 0x004ff40003800000 */
[----:B------:R-:W-:-:S04]  /*1860*/  SHF.L.U32 R4, R17, 0x1f, RZ ;  /* 0x0000001f11047819 */ /* 0x000fc800000006ff */
[----:B------:R-:W2:Y:S02]  /*1870*/  SYNCS.PHASECHK.TRANS64.TRYWAIT P0, [UR33+0x60], R4 ;  /* 0x00006004ff0075a7 */ /* 0x000ea40008001121 */
[----:B--2---:R-:W-:Y:S05]  /*1880*/  @!P0 BRA `(.L_x_23) ;  /* 0x0000005800648947 */ /* 0x004fea0003800000 */
.L_x_22:
[----:B------:R2:W-:Y:S01]  /*1890*/  @!P5 SYNCS.ARRIVE.TRANS64 RZ, [UR33], R3 ;  /* 0x00000003ffffd9a7 */ /* 0x0005e20008000021 */
[----:B------:R-:W-:Y:S04]  /*18a0*/  BSSY.RECONVERGENT B0, `(.L_x_24) ;  /* 0x0000003000007945 */ /* 0x000fe80003800200 */
[----:B------:R-:W-:Y:S05]  /*18b0*/  @P4 BRA `(.L_x_25) ;  /* 0x0000000000044947 */ /* 0x000fea0003800000 */
[----:B------:R-:W-:Y:S05]  /*18c0*/  BPT.TRAP 0x1 ;  /* 0x000000040000795c */ /* 0x000fea0000300000 */
.L_x_25:
[----:B------:R-:W-:Y:S05]  /*18d0*/  BSYNC.RECONVERGENT B0 ;  /* 0x0000000000007941 */ /* 0x000fea0003800200 */
.L_x_24:
[----:B------:R-:W-:Y:S02]  /*18e0*/  UIADD3 UR6, UPT, UPT, UR17, 0x1, URZ ;  /* 0x0000000111067890 */ /* 0x000fe4000fffe0ff */
[----:B------:R-:W-:Y:S02]  /*18f0*/  UIADD3 UR26, UP1, UPT, UR22, 0x80, URZ ;  /* 0x00000080161a7890 */ /* 0x000fe4000ff3e0ff */
[----:B------:R-:W-:Y:S02]  /*1900*/  UISETP.NE.AND UP0, UPT, UR6, 0xc, UPT ;  /* 0x0000000c0600788c */ /* 0x000fe4000bf05270 */
[----:B------:R-:W-:Y:S02]  /*1910*/  USHF.L.U32 UR34, UR16, 0x5, URZ ;  /* 0x0000000510227899 */ /* 0x000fe400080006ff */
[----:B------:R-:W-:Y:S02]  /*1920*/  USEL UR9, URZ, 0x1, UP0 ;  /* 0x00000001ff097887 */ /* 0x000fe40008000000 */
[----:B------:R-:W-:-:S02]  /*1930*/  USEL UR6, UR6, URZ, UP0 ;  /* 0x000000ff06067287 */ /* 0x000fc40008000000 */
[----:B------:R-:W-:Y:S02]  /*1940*/  UIADD3 UR20, UP0, UPT, UR22, 0x180, URZ ;  /* 0x0000018016147890 */ /* 0x000fe4000ff1e0ff */
[----:B------:R-:W-:Y:S01]  /*1950*/  ULEA UR8, UR6, UR4, 0x3 ;  /* 0x0000000406087291 */ /* 0x000fe2000f8e18ff */
[----:B------:R-:W-:Y:S01]  /*1960*/  LOP3.LUT R17, R17, UR9, RZ, 0x3c, !PT ;  /* 0x0000000911117c12 */ /* 0x000fe2000f8e3cff */
[----:B------:R-:W-:Y:S02]  /*1970*/  UIADD3.X UR27, UPT, UPT, URZ, UR23, URZ, UP1, !UPT ;  /* 0x00000017ff1b7290 */ /* 0x000fe40008ffe4ff */
[----:B------:R-:W-:Y:S01]  /*1980*/  UIADD3.X UR21, UPT, UPT, URZ, UR23, URZ, UP0, !UPT ;  /* 0x00000017ff157290 */ /* 0x000fe200087fe4ff */
[----:B-1----:R-:W-:Y:S01]  /*1990*/  SHF.L.U32 R2, R17, 0x1f, RZ ;  /* 0x0000001f11027819 */ /* 0x002fe200000006ff */
[----:B------:R-:W-:Y:S01]  /*19a0*/  UMOV UR18, 0x0 ;  /* 0x0000000000127882 */ /* 0x000fe20000000000 */
[----:B------:R-:W-:Y:S01]  /*19b0*/  UMOV UR19, 0x10000000 ;  /* 0x1000000000137882 */ /* 0x000fe20000000000 */
[----:B------:R-:W-:Y:S01]  /*19c0*/  UMOV UR12, UR36 ;  /* 0x00000024000c7c82 */ /* 0x000fe20008000000 */
[----:B------:R1:W1:Y:S01]  /*19d0*/  SYNCS.PHASECHK.TRANS64.TRYWAIT P0, [UR8+0x60], R2 ;  /* 0x00006002ff0075a7 */ /* 0x0002620008001108 */
[----:B------:R-:W-:Y:S01]  /*19e0*/  ULEA UR8, UR17, UR4, 0xd ;  /* 0x0000000411087291 */ /* 0x000fe2000f8e68ff */
[----:B------:R-:W-:Y:S01]  /*19f0*/  UMOV UR9, UR33 ;  /* 0x0000002100097c82 */ /* 0x000fe20008000000 */
[----:B------:R-:W-:-:S02]  /*1a00*/  UMOV UR10, UR34 ;  /* 0x00000022000a7c82 */ /* 0x000fc40008000000 */
[----:B------:R-:W-:Y:S02]  /*1a10*/  UIADD3 UR32, UPT, UPT, UR8, 0x6800, URZ ;  /* 0x0000680008207890 */ /* 0x000fe4000fffe0ff */
[----:B------:R-:W-:Y:S02]  /*1a20*/  UIADD3 UR8, UPT, UPT, UR8, 0x1e800, URZ ;  /* 0x0001e80008087890 */ /* 0x000fe4000fffe0ff */
[----:B------:R-:W-:Y:S01]  /*1a30*/  UIADD3 UR16, UPT, UPT, UR16, 0x1, URZ ;  /* 0x0000000110107890 */ /* 0x000fe2000fffe0ff */
[----:B------:R-:W-:Y:S01]  /*1a40*/  UMOV UR24, UR5 ;  /* 0x0000000500187c82 */ /* 0x000fe20008000000 */
[----:B------:R-:W-:Y:S02]  /*1a50*/  UMOV UR17, UR6 ;  /* 0x0000000600117c82 */ /* 0x000fe40008000000 */
[----:B------:R-:W-:Y:S01]  /*1a60*/  UISETP.NE.AND UP0, UPT, UR16, UR5, UPT ;  /* 0x000000051000728c */ /* 0x000fe2000bf05270 */
[----:B------:R1:W-:Y:S02]  /*1a70*/  UTMALDG.3D [UR32], [UR26], desc[UR18] ;  /* 0x000012201a0075b4 */ /* 0x0003e40008011000 */
[----:B------:R1:W-:Y:S06]  /*1a80*/  UTMALDG.3D [UR8], [UR20], desc[UR18] ;  /* 0x00001208140075b4 */ /* 0x0003ec0008011000 */
[----:B------:R-:W-:Y:S05]  /*1a90*/  BRA.U UP0, `(.L_x_26) ;  /* 0xfffffffd00647547 */ /* 0x000fea000b83ffff */
.L_x_21:
[----:B-1----:R-:W-:Y:S01]  /*1aa0*/  ULEA UR8, UR6, UR4, 0x3 ;  /* 0x0000000406087291 */ /* 0x002fe2000f8e18ff */
[----:B------:R-:W-:Y:S01]  /*1ab0*/  SHF.L.U32 R2, R17, 0x1f, RZ ;  /* 0x0000001f11027819 */ /* 0x000fe200000006ff */
[----:B------:R-:W-:Y:S01]  /*1ac0*/  @!P1 SYNCS.ARRIVE.TRANS64.A1T0 RZ, [UR4+0xf8], RZ ;  /* 0x0000f8ffffff99a7 */ /* 0x000fe20008100004 */
[----:B------:R-:W-:-:S06]  /*1ad0*/  UISETP.GT.AND UP0, UPT, UR15, UR14, UPT ;  /* 0x0000000e0f00728c */ /* 0x000fcc000bf04270 */
[----:B--2---:R1:W2:Y:S03]  /*1ae0*/  SYNCS.PHASECHK.TRANS64.TRYWAIT P0, [UR8+0x60], R2 ;  /* 0x00006002ff0075a7 */ /* 0x0042a60008001108 */
[----:B------:R-:W-:Y:S05]  /*1af0*/  BRA.U !UP0, `(.L_x_27) ;  /* 0x0000000108a87547 */ /* 0x000fea000b800000 */
[----:B------:R-:W-:Y:S01]  /*1b00*/  UIADD3 UR21, UPT, UPT, UR7, UR24, URZ ;  /* 0x0000001807157290 */ /* 0x000fe2000fffe0ff */
[----:B------:R-:W-:-:S11]  /*1b10*/  UMOV UR25, UR6 ;  /* 0x0000000600197c82 */ /* 0x000fd60008000000 */
.L_x_32:
[----:B-1----:R-:W-:Y:S01]  /*1b20*/  ULEA UR17, UR25, UR4, 0x3 ;  /* 0x0000000419117291 */ /* 0x002fe2000f8e18ff */
[----:B--2---:R-:W-:Y:S01]  /*1b30*/  @!P5 MOV R3, 0x4000 ;  /* 0x000040000003d802 */ /* 0x004fe20000000f00 */
[----:B--2---:R-:W-:Y:S10]  /*1b40*/  @P0 BRA `(.L_x_28) ;  /* 0x00000000000c0947 */ /* 0x004ff40003800000 */
[----:B------:R-:W-:-:S04]  /*1b50*/  SHF.L.U32 R4, R17, 0x1f, RZ ;  /* 0x0000001f11047819 */ /* 0x000fc800000006ff */
[----:B------:R-:W2:Y:S02]  /*1b60*/  SYNCS.PHASECHK.TRANS64.TRYWAIT P0, [UR17+0x60], R4 ;  /* 0x00006004ff0075a7 */ /* 0x000ea40008001111 */
[----:B--2---:R-:W-:Y:S05]  /*1b70*/  @!P0 BRA `(.L_x_29) ;  /* 0x0000005400c08947 */ /* 0x004fea0003800000 */
.L_x_28:
[----:B------:R2:W-:Y:S01]  /*1b80*/  @!P5 SYNCS.ARRIVE.TRANS64 RZ, [UR17], R3 ;  /* 0x00000003ffffd9a7 */ /* 0x0005e20008000011 */
[----:B------:R-:W-:Y:S04]  /*1b90*/  BSSY.RECONVERGENT B0, `(.L_x_30) ;  /* 0x0000003000007945 */ /* 0x000fe80003800200 */
[----:B------:R-:W-:Y:S05]  /*1ba0*/  @P4 BRA `(.L_x_31) ;  /* 0x0000000000044947 */ /* 0x000fea0003800000 */
[----:B------:R-:W-:Y:S05]  /*1bb0*/  BPT.TRAP 0x1 ;  /* 0x000000040000795c */ /* 0x000fea0000300000 */
.L_x_31:
[----:B------:R-:W-:Y:S05]  /*1bc0*/  BSYNC.RECONVERGENT B0 ;  /* 0x0000000000007941 */ /* 0x000fea0003800200 */
.L_x_30:
        /* <DEDUP_REMOVED lines=20> */
[----:B------:R-:W-:Y:S01]  /*1d10*/  UIADD3 UR8, UPT, UPT, UR8, 0x1e800, URZ ;  /* 0x0001e80008087890 */ /* 0x000fe2000fffe0ff */
[----:B------:R-:W-:Y:S01]  /*1d20*/  UMOV UR9, UR17 ;  /* 0x0000001100097c82 */ /* 0x000fe20008000000 */
[----:B------:R-:W-:Y:S01]  /*1d30*/  UMOV UR10, UR18 ;  /* 0x00000012000a7c82 */ /* 0x000fe20008000000 */
[----:B------:R-:W-:Y:S01]  /*1d40*/  UIADD3 UR24, UPT, UPT, UR24, 0x1, URZ ;  /* 0x0000000118187890 */ /* 0x000fe2000fffe0ff */
[----:B------:R-:W-:-:S03]  /*1d50*/  UMOV UR25, UR6 ;  /* 0x0000000600197c82 */ /* 0x000fc60008000000 */
[----:B------:R1:W-:Y:S01]  /*1d60*/  UTMALDG.3D [UR16], [UR30], desc[UR26] ;  /* 0x00001a101e0075b4 */ /* 0x0003e20008011000 */
[----:B------:R-:W-:Y:S01]  /*1d70*/  UISETP.NE.AND UP0, UPT, UR24, UR21, UPT ;  /* 0x000000151800728c */ /* 0x000fe2000bf05270 */
[----:B------:R1:W-:Y:S08]  /*1d80*/  UTMALDG.3D [UR8], [UR28], desc[UR26] ;  /* 0x00001a081c0075b4 */ /* 0x0003f00008011000 */
[----:B------:R-:W-:Y:S05]  /*1d90*/  BRA.U UP0, `(.L_x_32) ;  /* 0xfffffffd00607547 */ /* 0x000fea000b83ffff */
.L_x_27:
[C---:B-1----:R-:W-:Y:S01]  /*1da0*/  LEA R2, R16.reuse, UR4, 0x3 ;  /* 0x0000000410027c11 */ /* 0x042fe2000f8e18ff */
[----:B------:R-:W-:Y:S01]  /*1db0*/  NOP ;  /* 0x0000000000007918 */ /* 0x000fe20000000000 */
[----:B--2---:R-:W-:Y:S02]  /*1dc0*/  SHF.L.U32 R3, R13, 0x1f, RZ ;  /* 0x0000001f0d037819 */ /* 0x004fe400000006ff */
[----:B------:R-:W-:Y:S02]  /*1dd0*/  LEA R4, R16, UR4, 0x4 ;  /* 0x0000000410047c11 */ /* 0x000fe4000f8e20ff */
[----:B------:R-:W1:Y:S02]  /*1de0*/  SYNCS.PHASECHK.TRANS64.TRYWAIT P0, [R2+URZ+0x100], R3 ;  /* 0x00010003020075a7 */ /* 0x000e6400080011ff */
[----:B-1----:R-:W-:Y:S05]  /*1df0*/  @!P0 BRA `(.L_x_33) ;  /* 0x0000005400388947 */ /* 0x002fea0003800000 */
.L_x_127:
[----:B------:R-:W2:Y:S01]  /*1e00*/  LDS.128 R4, [R4+0x190] ;  /* 0x0001900004047984 */ /* 0x000ea20000000c00 */
[----:B---3--:R-:W-:Y:S01]  /*1e10*/  ISETP.GE.AND P0, PT, R26, 0x1, PT ;  /* 0x000000011a00780c */ /* 0x008fe20003f06270 */
[----:B-1----:R-:W-:Y:S01]  /*1e20*/  VIADD R2, R2, 0x110 ;  /* 0x0000011002027836 */ /* 0x002fe20000000000 */
[----:B------:R-:W-:Y:S01]  /*1e30*/  @!PT LDS RZ, [RZ] ;  /* 0x00000000fffff984 */ /* 0x000fe20000000800 */
[----:B------:R-:W-:Y:S01]  /*1e40*/  @!PT LDS RZ, [RZ] ;  /* 0x00000000fffff984 */ /* 0x000fe20000000800 */
[----:B------:R-:W-:Y:S01]  /*1e50*/  @!PT LDS RZ, [RZ] ;  /* 0x00000000fffff984 */ /* 0x000fe20000000800 */
[----:B------:R-:W-:Y:S01]  /*1e60*/  @!PT LDS RZ, [RZ] ;  /* 0x00000000fffff984 */ /* 0x000fe20000000800 */
[----:B------:R1:W-:Y:S06]  /*1e70*/  MEMBAR.ALL.CTA ;  /* 0x0000000000007992 */ /* 0x0003ec0000008000 */
[----:B-1----:R-:W1:Y:S01]  /*1e80*/  FENCE.VIEW.ASYNC.S ;  /* 0x00000000000073c6 */ /* 0x002e620000000000 */
[----:B------:R-:W-:-:S04]  /*1e90*/  PRMT R2, RZ, 0x654, R2 ;  /* 0x00000654ff027816 */ /* 0x000fc80000000002 */
[----:B-1----:R1:W-:Y:S01]  /*1ea0*/  SYNCS.ARRIVE.TRANS64.RED.A1T0 RZ, [R2+URZ], RZ ;  /* 0x000000ff02ff79a7 */ /* 0x0023e200081004ff */
[----:B--2---:R-:W-:-:S13]  /*1eb0*/  LOP3.LUT P2, RZ, R6, 0x1, RZ, 0xc0, !PT ;  /* 0x0000000106ff7812 */ /* 0x004fda000784c0ff */
[----:B------:R-:W-:Y:S01]  /*1ec0*/  @P2 SHF.R.U32.HI R3, RZ, 0x10, R5 ;  /* 0x00000010ff032819 */ /* 0x000fe20000011605 */
[----:B------:R-:W-:Y:S01]  /*1ed0*/  VOTEU.ANY UP0, P2 ;  /* 0x0000000000ff7886 */ /* 0x000fe20001000100 */
[----:B------:R-:W-:Y:S02]  /*1ee0*/  @P2 MOV R10, R4 ;  /* 0x00000004000a2202 */ /* 0x000fe40000000f00 */
[----:B------:R-:W-:Y:S02]  /*1ef0*/  @P2 R2UR.BROADCAST UR8, R3 ;  /* 0x00000000030822ca */ /* 0x000fe400008e0000 */
[----:B------:R-:W-:-:S11]  /*1f00*/  @P2 LOP3.LUT R9, R5, 0xffff, RZ, 0xc0, !PT ;  /* 0x0000ffff05092812 */ /* 0x000fd600078ec0ff */
[----:B------:R-:W-:Y:S01]  /*1f10*/  @UP0 UMOV UR36, UR8 ;  /* 0x0000000800240c82 */ /* 0x000fe20008000000 */
[----:B-1----:R-:W-:Y:S05]  /*1f20*/  @!P0 BRA `(.L_x_34) ;  /* 0x0000000000b88947 */ /* 0x002fea0003800000 */
[----:B------:R-:W4:Y:S01]  /*1f30*/  LDC.64 R4, c[0x0][0xb18] ;  /* 0x0002c600ff047b82 */ /* 0x000f220000000a00 */
[----:B------:R-:W-:-:S07]  /*1f40*/  ISETP.NE.AND P3, PT, R26, 0x1, PT ;  /* 0x000000011a00780c */ /* 0x000fce0003f65270 */
[----:B------:R-:W1:Y:S08]  /*1f50*/  LDC.64 R6, c[0x0][0xb10] ;  /* 0x0002c400ff067b82 */ /* 0x000e700000000a00 */
[----:B------:R-:W2:Y:S08]  /*1f60*/  LDC R14, c[0x0][0xb20] ;  /* 0x0002c800ff0e7b82 */ /* 0x000eb00000000800 */
[----:B------:R-:W3:Y:S01]  /*1f70*/  LDC R15, c[0x0][0xb0c] ;  /* 0x0002c300ff0f7b82 */ /* 0x000ee20000000800 */
[----:B----4-:R-:W-:Y:S01]  /*1f80*/  IMAD.HI.U32 R19, R0, R5, RZ ;  /* 0x0000000500137227 */ /* 0x010fe200078e00ff */
[----:B------:R-:W-:-:S03]  /*1f90*/  ISETP.NE.AND P0, PT, R4, 0x1, PT ;  /* 0x000000010400780c */ /* 0x000fc60003f05270 */
[----:B------:R-:W-:-:S03]  /*1fa0*/  IMAD.HI.U32 R5, R9, R5, RZ ;  /* 0x0000000509057227 */ /* 0x000fc600078e00ff */
[----:B------:R-:W4:Y:S01]  /*1fb0*/  LDC.64 R2, c[0x0][0xb28] ;  /* 0x0002ca00ff027b82 */ /* 0x000f220000000a00 */
[----:B-1----:R-:W-:-:S04]  /*1fc0*/  IMAD.HI.U32 R20, R8, R6, RZ ;  /* 0x0000000608147227 */ /* 0x002fc800078e00ff */
[----:B------:R-:W-:Y:S01]  /*1fd0*/  IMAD.HI.U32 R21, R10, R6, RZ ;  /* 0x000000060a157227 */ /* 0x000fe200078e00ff */
[----:B------:R-:W-:Y:S02]  /*1fe0*/  SHF.R.U32.HI R20, RZ, R7, R20 ;  /* 0x00000007ff147219 */ /* 0x000fe40000011614 */
[-C--:B--2---:R-:W-:Y:S02]  /*1ff0*/  SHF.R.U32.HI R19, RZ, R14.reuse, R19 ;  /* 0x0000000eff137219 */ /* 0x084fe40000011613 */
[----:B------:R-:W-:Y:S02]  /*2000*/  SHF.R.U32.HI R5, RZ, R14, R5 ;  /* 0x0000000eff057219 */ /* 0x000fe40000011605 */
[----:B------:R-:W-:Y:S02]  /*2010*/  SEL R19, R0, R19, !P0 ;  /* 0x0000001300137207 */ /* 0x000fe40004000000 */
[----:B------:R-:W-:Y:S02]  /*2020*/  SHF.R.U32.HI R21, RZ, R7, R21 ;  /* 0x00000007ff157219 */ /* 0x000fe40000011615 */
[----:B---3--:R-:W-:-:S02]  /*2030*/  ISETP.NE.AND P1, PT, R15, 0x1, PT ;  /* 0x000000010f00780c */ /* 0x008fc40003f25270 */
[----:B------:R-:W-:Y:S02]  /*2040*/  SEL R5, R9, R5, !P0 ;  /* 0x0000000509057207 */ /* 0x000fe40004000000 */
[----:B------:R-:W-:Y:S02]  /*2050*/  SEL R20, R8, R20, !P1 ;  /* 0x0000001408147207 */ /* 0x000fe40004800000 */
[----:B------:R-:W-:Y:S01]  /*2060*/  SEL R21, R10, R21, !P1 ;  /* 0x000000150a157207 */ /* 0x000fe20004800000 */
[----:B----4-:R-:W-:-:S04]  /*2070*/  IMAD.HI.U32 R18, R19, R2, RZ ;  /* 0x0000000213127227 */ /* 0x010fc800078e00ff */
        /* <DEDUP_REMOVED lines=10> */
[----:B------:R-:W-:-:S04]  /*2120*/  @!P0 IMAD.HI.U32 R7, R21, R2, RZ ;  /* 0x0000000215078227 */ /* 0x000fc800078e00ff */
[----:B------:R-:W-:Y:S01]  /*2130*/  IMAD.MOV R2, RZ, RZ, -R6 ;  /* 0x000000ffff027224 */ /* 0x000fe200078e0a06 */
[----:B------:R-:W-:Y:S02]  /*2140*/  @!P0 SHF.R.U32.HI R3, RZ, R3, R7 ;  /* 0x00000003ff038219 */ /* 0x000fe40000011607 */
[----:B------:R-:W-:Y:S01]  /*2150*/  IADD3 R7, PT, PT, -R5, RZ, RZ ;  /* 0x000000ff05077210 */ /* 0x000fe20007ffe1ff */
[----:B------:R-:W-:Y:S01]  /*2160*/  IMAD R2, R26, R2, R5 ;  /* 0x000000021a027224 */ /* 0x000fe200078e0205 */
        /* <DEDUP_REMOVED lines=10> */
.L_x_34:
[----:B------:R-:W1:Y:S02]  /*2210*/  LDCU UR8, c[0x0][0xb30] ;  /* 0x00016600ff0877ac */ /* 0x000e640008000800 */
[----:B-1----:R-:W-:-:S09]  /*2220*/  UISETP.NE.AND UP0, UPT, UR8, 0x1, UPT ;  /* 0x000000010800788c */ /* 0x002fd2000bf05270 */
[----:B------:R-:W-:Y:S05]  /*2230*/  BRA.U UP0, `(.L_x_35) ;  /* 0x0000000100407547 */ /* 0x000fea000b800000 */
[----:B------:R-:W1:Y:S08]  /*2240*/  LDC.64 R4, c[0x0][0xb10] ;  /* 0x0002c400ff047b82 */ /* 0x000e700000000a00 */
[----:B------:R-:W2:Y:S08]  /*2250*/  LDC.64 R2, c[0x0][0xb18] ;  /* 0x0002c600ff027b82 */ /* 0x000eb00000000a00 */
[----:B------:R-:W3:Y:S08]  /*2260*/  LDC R6, c[0x0][0xb20] ;  /* 0x0002c800ff067b82 */ /* 0x000ef00000000800 */
[----:B------:R-:W4:Y:S01]  /*2270*/  LDC R7, c[0x0][0xb0c] ;  /* 0x0002c300ff077b82 */ /* 0x000f220000000800 */
[----:B-1----:R-:W-:-:S05]  /*2280*/  IMAD.HI.U32 R4, R10, R4, RZ ;  /* 0x000000040a047227 */ /* 0x002fca00078e00ff */
[----:B------:R-:W-:Y:S01]  /*2290*/  SHF.R.U32.HI R4, RZ, R5, R4 ;  /* 0x00000005ff047219 */ /* 0x000fe20000011604 */
[----:B--2---:R-:W-:Y:S01]  /*22a0*/  IMAD.HI.U32 R3, R9, R3, RZ ;  /* 0x0000000309037227 */ /* 0x004fe200078e00ff */
[----:B------:R-:W-:-:S04]  /*22b0*/  ISETP.NE.AND P0, PT, R2, 0x1, PT ;  /* 0x000000010200780c */ /* 0x000fc80003f05270 */
[----:B---3--:R-:W-:-:S04]  /*22c0*/  SHF.R.U32.HI R3, RZ, R6, R3 ;  /* 0x00000006ff037219 */ /* 0x008fc80000011603 */
[----:B------:R-:W-:Y:S02]  /*22d0*/  SEL R3, R9, R3, !P0 ;  /* 0x0000000309037207 */ /* 0x000fe40004000000 */
[----:B----4-:R-:W-:-:S04]  /*22e0*/  ISETP.NE.AND P1, PT, R7, 0x1, PT ;  /* 0x000000010700780c */ /* 0x010fc80003f25270 */
[----:B------:R-:W-:-:S05]  /*22f0*/  SEL R4, R10, R4, !P1 ;  /* 0x000000040a047207 */ /* 0x000fca0004800000 */
[----:B------:R-:W-:Y:S02]  /*2300*/  IMAD.IADD R5, R3, 0x1, -R4 ;  /* 0x0000000103057824 */ /* 0x000fe400078e0a04 */
[----:B------:R-:W-:Y:S02]  /*2310*/  IMAD.IADD R3, R4, 0x1, -R3 ;  /* 0x0000000104037824 */ /* 0x000fe400078e0a03 */
[----:B------:R-:W-:Y:S02]  /*2320*/  IMAD R10, R5, R7, R10 ;  /* 0x00000007050a7224 */ /* 0x000fe400078e020a */
[----:B------:R-:W-:-:S07]  /*2330*/  IMAD R9, R3, R2, R9 ;  /* 0x0000000203097224 */ /* 0x000fce00078e0209 */
.L_x_35:
[----:B------:R-:W-:Y:S01]  /*2340*/  VIADD R16, R16, 0x1 ;  /* 0x0000000110107836 */ /* 0x000fe20000000000 */
[----:B------:R-:W-:Y:S01]  /*2350*/  PLOP3.LUT P1, PT, PT, PT, PT, 0x80, 0x8 ;  /* 0x000000000008781c */ /* 0x000fe20003f2f070 */
[----:B------:R-:W-:Y:S02]  /*2360*/  IMAD.IADD R15, R10, 0x1, R63 ;  /* 0x000000010a0f7824 */ /* 0x000fe400078e023f */
[----:B------:R-:W-:Y:S01]  /*2370*/  IMAD.IADD R14, R9, 0x1, R62 ;  /* 0x00000001090e7824 */ /* 0x000fe200078e023e */
[----:B------:R-:W-:-:S04]  /*2380*/  ISETP.NE.AND P0, PT, R16, 0x2, PT ;  /* 0x000000021000780c */ /* 0x000fc80003f05270 */
[----:B------:R-:W-:Y:S02]  /*2390*/  SEL R2, RZ, 0x1, P0 ;  /* 0x00000001ff027807 */ /* 0x000fe40000000000 */
[----:B------:R-:W-:Y:S02]  /*23a0*/  SEL R16, R16, RZ, P0 ;  /* 0x000000ff10107207 */ /* 0x000fe40000000000 */
[----:B------:R-:W-:Y:S01]  /*23b0*/  LOP3.LUT R13, R13, R2, RZ, 0x3c, !PT ;  /* 0x000000020d0d7212 */ /* 0x000fe200078e3cff */
[----:B------:R-:W-:Y:S06]  /*23c0*/  @P2 BRA `(.L_x_36) ;  /* 0xfffffff000a02947 */ /* 0x000fec000383ffff */
[----:B------:R-:W-:Y:S01]  /*23d0*/  UIADD3 UR4, UPT, UPT, UR4, 0x60, URZ ;  /* 0x0000006004047890 */ /* 0x000fe2000fffe0ff */
[----:B------:R-:W-:-:S03]  /*23e0*/  SHF.L.U32 R2, R17, 0x1f, RZ ;  /* 0x0000001f11027819 */ /* 0x000fc600000006ff */
[----:B------:R-:W-:-:S09]  /*23f0*/  ULEA UR5, UR6, UR4, 0x3 ;  /* 0x0000000406057291 */ /* 0x000fd2000f8e18ff */
[----:B------:R-:W1:Y:S02]  /*2400*/  SYNCS.PHASECHK.TRANS64.TRYWAIT P0, [UR5], R2 ;  /* 0x00000002ff0075a7 */ /* 0x000e640008001105 */
[----:B-1----:R-:W-:Y:S05]  /*2410*/  @!P0 BRA `(.L_x_37) ;  /* 0x0000004c00c48947 */ /* 0x002fea0003800000 */
.L_x_129:
[----:B------:R-:W-:-:S04]  /*2420*/  UIADD3 UR6, UPT, UPT, UR6, 0x1, URZ ;  /* 0x0000000106067890 */ /* 0x000fc8000fffe0ff */
[----:B------:R-:W-:-:S04]  /*2430*/  UISETP.NE.AND UP0, UPT, UR6, 0xc, UPT ;  /* 0x0000000c0600788c */ /* 0x000fc8000bf05270 */
[----:B------:R-:W-:Y:S02]  /*2440*/  USEL UR7, URZ, 0x1, UP0 ;  /* 0x00000001ff077887 */ /* 0x000fe40008000000 */
[----:B------:R-:W-:-:S04]  /*2450*/  USEL UR6, UR6, URZ, UP0 ;  /* 0x000000ff06067287 */ /* 0x000fc80008000000 */
[----:B------:R-:W-:Y:S01]  /*2460*/  ULEA UR5, UR6, UR4, 0x3 ;  /* 0x0000000406057291 */ /* 0x000fe2000f8e18ff */
[----:B-1----:R-:W-:-:S04]  /*2470*/  LOP3.LUT R2, R17, UR7, RZ, 0x3c, !PT ;  /* 0x0000000711027c12 */ /* 0x002fc8000f8e3cff */
[----:B------:R-:W-:-:S04]  /*2480*/  SHF.L.U32 R3, R2, 0x1f, RZ ;  /* 0x0000001f02037819 */ /* 0x000fc800000006ff */
[----:B------:R-:W1:Y:S02]  /*2490*/  SYNCS.PHASECHK.TRANS64.TRYWAIT P0, [UR5], R3 ;  /* 0x00000003ff0075a7 */ /* 0x000e640008001105 */
[----:B-1----:R-:W-:Y:S05]  /*24a0*/  @!P0 BRA `(.L_x_38) ;  /* 0x0000004c00b88947 */ /* 0x002fea0003800000 */
.L_x_131:
[----:B------:R-:W-:-:S04]  /*24b0*/  UIADD3 UR6, UPT, UPT, UR6, 0x1, URZ ;  /* 0x0000000106067890 */ /* 0x000fc8000fffe0ff */
[----:B------:R-:W-:-:S04]  /*24c0*/  UISETP.NE.AND UP0, UPT, UR6, 0xc, UPT ;  /* 0x0000000c0600788c */ /* 0x000fc8000bf05270 */
[----:B------:R-:W-:Y:S02]  /*24d0*/  USEL UR7, URZ, 0x1, UP0 ;  /* 0x00000001ff077887 */ /* 0x000fe40008000000 */
[----:B------:R-:W-:-:S04]  /*24e0*/  USEL UR6, UR6, URZ, UP0 ;  /* 0x000000ff06067287 */ /* 0x000fc80008000000 */
[----:B------:R-:W-:Y:S01]  /*24f0*/  ULEA UR5, UR6, UR4, 0x3 ;  /* 0x0000000406057291 */ /* 0x000fe2000f8e18ff */
[----:B------:R-:W-:-:S04]  /*2500*/  LOP3.LUT R2, R2, UR7, RZ, 0x3c, !PT ;  /* 0x0000000702027c12 */ /* 0x000fc8000f8e3cff */
[----:B-1----:R-:W-:-:S04]  /*2510*/  SHF.L.U32 R3, R2, 0x1f, RZ ;  /* 0x0000001f02037819 */ /* 0x002fc800000006ff */
[----:B------:R-:W1:Y:S02]  /*2520*/  SYNCS.PHASECHK.TRANS64.TRYWAIT P0, [UR5], R3 ;  /* 0x00000003ff0075a7 */ /* 0x000e640008001105 */
[----:B-1----:R-:W-:Y:S05]  /*2530*/  @!P0 BRA `(.L_x_39) ;  /* 0x0000004c00ac8947 */ /* 0x002fea0003800000 */
.L_x_133:
        /* <DEDUP_REMOVED lines=9> */
.L_x_135:
        /* <DEDUP_REMOVED lines=9> */
.L_x_137:
        /* <DEDUP_REMOVED lines=9> */
.L_x_139:
        /* <DEDUP_REMOVED lines=9> */
.L_x_141:
        /* <DEDUP_REMOVED lines=9> */
.L_x_143:
        /* <DEDUP_REMOVED lines=9> */
.L_x_145:
        /* <DEDUP_REMOVED lines=9> */
.L_x_147:
        /* <DEDUP_REMOVED lines=9> */
.L_x_149:
[----:B------:R-:W-:-:S04]  /*29c0*/  UIADD3 UR6, UPT, UPT, UR6, 0x1, URZ ;  /* 0x0000000106067890 */ /* 0x000fc8000fffe0ff */
[----:B------:R-:W-:-:S04]  /*29d0*/  UISETP.NE.AND UP0, UPT, UR6, 0xc, UPT ;  /* 0x0000000c0600788c */ /* 0x000fc8000bf05270 */
[----:B------:R-:W-:Y:S02]  /*29e0*/  USEL UR5, URZ, 0x1, UP0 ;  /* 0x00000001ff057887 */ /* 0x000fe40008000000 */
[----:B------:R-:W-:-:S04]  /*29f0*/  USEL UR6, UR6, URZ, UP0 ;  /* 0x000000ff06067287 */ /* 0x000fc80008000000 */
[----:B------:R-:W-:Y:S01]  /*2a00*/  ULEA UR6, UR6, UR4, 0x3 ;  /* 0x0000000406067291 */ /* 0x000fe2000f8e18ff */
[----:B------:R-:W-:-:S04]  /*2a10*/  LOP3.LUT R2, R2, UR5, RZ, 0x3c, !PT ;  /* 0x0000000502027c12 */ /* 0x000fc8000f8e3cff */
[----:B------:R-:W-:Y:S01]  /*2a20*/  SHF.L.U32 R2, R2, 0x1f, RZ ;  /* 0x0000001f02027819 */ /* 0x000fe200000006ff */
[----:B-1--4-:R-:W-:-:S07]  /*2a30*/  IMAD.U32 R0, RZ, RZ, UR6 ;  /* 0x00000006ff007e24 */ /* 0x012fce000f8e00ff */
.L_x_48:
[----:B-1----:R1:W2:Y:S02]  /*2a40*/  SYNCS.PHASECHK.TRANS64.TRYWAIT P0, [R0+URZ], R2 ;  /* 0x00000002000075a7 */ /* 0x0022a400080011ff */
[----:B--2---:R-:W-:Y:S05]  /*2a50*/  @!P0 NANOSLEEP.SYNCS 0x989680 ;  /* 0x009896800000895d */ /* 0x004fea0003900000 */
[----:B------:R-:W2:Y:S02]  /*2a60*/  @!P0 SYNCS.PHASECHK.TRANS64 P0, [R0+URZ], R2 ;  /* 0x00000002000085a7 */ /* 0x000ea400080010ff */
[----:B--2---:R-:W-:Y:S05]  /*2a70*/  @P0 EXIT ;  /* 0x000000000000094d */ /* 0x004fea0003800000 */
[----:B------:R-:W-:Y:S05]  /*2a80*/  BRA `(.L_x_48) ;  /* 0xfffffffc00ec7947 */ /* 0x000fea000383ffff */
.L_x_18:
[----:B------:R-:W-:-:S04]  /*2a90*/  UISETP.NE.AND UP1, UPT, UR37, URZ, UPT ;  /* 0x000000ff2500728c */ /* 0x000fc8000bf25270 */
[----:B------:R-:W-:-:S09]  /*2aa0*/  UISETP.NE.OR UP1, UPT, UR8, 0x1, UP1 ;  /* 0x000000010800788c */ /* 0x000fd20008f25670 */
[----:B------:R-:W-:Y:S05]  /*2ab0*/  BRA.U UP1, `(.L_x_49) ;  /* 0x0000000501487547 */ /* 0x000fea000b800000 */
[----:B------:R-:W-:Y:S01]  /*2ac0*/  ISETP.NE.AND P2, PT, R2, RZ, PT ;  /* 0x000000ff0200720c */ /* 0x000fe20003f45270 */
[----:B------:R-:W-:Y:S01]  /*2ad0*/  IMAD.MOV.U32 R12, RZ, RZ, 0x1 ;  /* 0x00000001ff0c7424 */ /* 0x000fe200078e00ff */
[----:B------:R-:W-:Y:S02]  /*2ae0*/  CS2R R10, SRZ ;  /* 0x00000000000a7805 */ /* 0x000fe4000001ff00 */
[----:B------:R-:W-:Y:S01]  /*2af0*/  CS2R R8, SRZ ;  /* 0x0000000000087805 */ /* 0x000fe2000001ff00 */
[----:B------:R-:W-:Y:S01]  /*2b00*/  UMOV UR4, 0x400 ;  /* 0x0000040000047882 */ /* 0x000fe20000000000 */
[----:B------:R-:W-:Y:S01]  /*2b10*/  UMOV UR6, URZ ;  /* 0x000000ff00067c82 */ /* 0x000fe20008000000 */
[----:B------:R-:W-:-:S12]  /*2b20*/  ULEA UR37, UR37, UR4, 0x18 ;  /* 0x0000000425257291 */ /* 0x000fd8000f8ec0ff */
.L_x_53:
[----:B------:R-:W-:Y:S02]  /*2b30*/  LEA R0, R8, UR37, 0x3 ;  /* 0x0000002508007c11 */ /* 0x000fe4000f8e18ff */
[----:B------:R-:W-:-:S03]  /*2b40*/  SHF.L.U32 R4, R9, 0x1f, RZ ;  /* 0x0000001f09047819 */ /* 0x000fc600000006ff */
[----:B------:R-:W-:Y:S01]  /*2b50*/  VIADD R5, R0, 0x170 ;  /* 0x0000017000057836 */ /* 0x000fe20000000000 */
[----:B------:R-:W1:Y:S02]  /*2b60*/  SYNCS.PHASECHK.TRANS64.TRYWAIT P0, [R0+URZ+0x160], R4 ;  /* 0x00016004000075a7 */ /* 0x000e6400080011ff */
[----:B-1----:R-:W-:Y:S05]  /*2b70*/  @!P0 BRA `(.L_x_50) ;  /* 0x0000004800f48947 */ /* 0x002fea0003800000 */
.L_x_150:
[----:B------:R-:W-:Y:S01]  /*2b80*/  ULEA UR5, UR6, UR37, 0x3 ;  /* 0x0000002506057291 */ /* 0x000fe2000f8e18ff */
[----:B-1----:R-:W-:Y:S01]  /*2b90*/  PRMT R0, RZ, 0x654, R5 ;  /* 0x00000654ff007816 */ /* 0x002fe20000000005 */
[----:B------:R-:W-:Y:S01]  /*2ba0*/  @!P2 IMAD.MOV.U32 R4, RZ, RZ, 0x10 ;  /* 0x00000010ff04a424 */ /* 0x000fe200078e00ff */
[----:B------:R-:W-:Y:S01]  /*2bb0*/  SHF.L.U32 R5, R12, 0x1f, RZ ;  /* 0x0000001f0c057819 */ /* 0x000fe200000006ff */
[----:B------:R-:W-:Y:S01]  /*2bc0*/  UIADD3 UR4, UPT, UPT, UR5, 0x100, URZ ;  /* 0x0000010005047890 */ /* 0x000fe2000fffe0ff */
[----:B------:R1:W-:Y:S05]  /*2bd0*/  SYNCS.ARRIVE.TRANS64.RED.A1T0 RZ, [R0+URZ], RZ ;  /* 0x000000ff00ff79a7 */ /* 0x0003ea00081004ff */
[----:B------:R-:W-:Y:S01]  /*2be0*/  IMAD.U32 R6, RZ, RZ, UR4 ;  /* 0x00000004ff067e24 */ /* 0x000fe2000f8e00ff */
[----:B------:R-:W2:Y:S04]  /*2bf0*/  SYNCS.PHASECHK.TRANS64.TRYWAIT P0, [UR5+0x110], R5 ;  /* 0x00011005ff0075a7 */ /* 0x000ea80008001105 */
[----:B------:R-:W-:Y:S01]  /*2c00*/  PRMT R6, R2, 0x654, R6 ;  /* 0x0000065402067816 */ /* 0x000fe20000000006 */
[----:B-12---:R-:W-:Y:S06]  /*2c10*/  @!P0 BRA `(.L_x_51) ;  /* 0x0000004800e08947 */ /* 0x006fec0003800000 */
.L_x_152:
[----:B------:R-:W-:Y:S01]  /*2c20*/  ULEA UR4, UR6, UR37, 0x4 ;  /* 0x0000002506047291 */ /* 0x000fe2000f8e20ff */
[----:B------:R-:W-:Y:S01]  /*2c30*/  SEL R3, R6, R3, !P2 ;  /* 0x0000000306037207 */ /* 0x000fe20005000000 */
[----:B------:R-:W-:Y:S01]  /*2c40*/  UIADD3 UR5, UPT, UPT, UR5, 0x100, URZ ;  /* 0x0000010005057890 */ /* 0x000fe2000fffe0ff */
[----:B-1----:R-:W-:Y:S01]  /*2c50*/  LEA R0, R11, UR37, 0x3 ;  /* 0x000000250b007c11 */ /* 0x002fe2000f8e18ff */
[----:B------:R-:W-:Y:S01]  /*2c60*/  UIADD3 UR4, UPT, UPT, UR4, 0x190, URZ ;  /* 0x0000019004047890 */ /* 0x000fe2000fffe0ff */
[----:B------:R1:W-:Y:S01]  /*2c70*/  @!P2 SYNCS.ARRIVE.TRANS64.RED RZ, [R3+URZ], R4 ;  /* 0x0000000403ffa9a7 */ /* 0x0003e200080004ff */
[----:B------:R-:W-:Y:S01]  /*2c80*/  UIADD3 UR6, UPT, UPT, UR6, 0x1, URZ ;  /* 0x0000000106067890 */ /* 0x000fe2000fffe0ff */
[----:B------:R-:W-:-:S03]  /*2c90*/  VIADD R8, R8, 0x1 ;  /* 0x0000000108087836 */ /* 0x000fc60000000000 */
[----:B------:R-:W-:Y:S02]  /*2ca0*/  UISETP.NE.AND UP0, UPT, UR6, 0x2, UPT ;  /* 0x000000020600788c */ /* 0x000fe4000bf05270 */
[----:B------:R-:W-:Y:S01]  /*2cb0*/  ISETP.NE.AND P0, PT, R8, 0x2, PT ;  /* 0x000000020800780c */ /* 0x000fe20003f05270 */
[----:B------:R-:W-:Y:S06]  /*2cc0*/  UGETNEXTWORKID.BROADCAST [UR4], [UR5] ;  /* 0x00000000040073ca */ /* 0x000fec0008000100 */
[----:B------:R-:W-:Y:S02]  /*2cd0*/  USEL UR4, URZ, 0x1, UP0 ;  /* 0x00000001ff047887 */ /* 0x000fe40008000000 */
[----:B------:R-:W-:-:S04]  /*2ce0*/  USEL UR6, UR6, URZ, UP0 ;  /* 0x000000ff06067287 */ /* 0x000fc80008000000 */
[----:B------:R-:W-:Y:S02]  /*2cf0*/  LOP3.LUT R12, R12, UR4, RZ, 0x3c, !PT ;  /* 0x000000040c0c7c12 */ /* 0x000fe4000f8e3cff */
[----:B-1----:R-:W-:-:S04]  /*2d00*/  SHF.L.U32 R4, R10, 0x1f, RZ ;  /* 0x0000001f0a047819 */ /* 0x002fc800000006ff */
[----:B------:R-:W1:Y:S02]  /*2d10*/  SYNCS.PHASECHK.TRANS64.TRYWAIT P1, [R0+URZ+0x100], R4 ;  /* 0x00010004000075a7 */ /* 0x000e6400080211ff */
[----:B-1----:R-:W-:Y:S05]  /*2d20*/  @!P1 BRA `(.L_x_52) ;  /* 0x0000004800b49947 */ /* 0x002fea0003800000 */
.L_x_153:
[C---:B-1----:R-:W-:Y:S01]  /*2d30*/  LEA R4, R11.reuse, UR37, 0x4 ;  /* 0x000000250b047c11 */ /* 0x042fe2000f8e20ff */
[----:B------:R-:W-:Y:S01]  /*2d40*/  VIADD R0, R0, 0x110 ;  /* 0x0000011000007836 */ /* 0x000fe20000000000 */
[----:B------:R-:W-:Y:S01]  /*2d50*/  SEL R8, R8, RZ, P0 ;  /* 0x000000ff08087207 */ /* 0x000fe20000000000 */
[----:B------:R-:W-:-:S03]  /*2d60*/  VIADD R11, R11, 0x1 ;  /* 0x000000010b0b7836 */ /* 0x000fc60000000000 */
[----:B------:R-:W1:Y:S01]  /*2d70*/  LDS.128 R4, [R4+0x190] ;  /* 0x0001900004047984 */ /* 0x000e620000000c00 */
[----:B------:R-:W-:Y:S02]  /*2d80*/  PRMT R0, RZ, 0x654, R0 ;  /* 0x00000654ff007816 */ /* 0x000fe40000000000 */
[C---:B------:R-:W-:Y:S01]  /*2d90*/  ISETP.NE.AND P1, PT, R11.reuse, 0x2, PT ;  /* 0x000000020b00780c */ /* 0x040fe20003f25270 */
[----:B------:R-:W-:Y:S01]  /*2da0*/  @!PT LDS RZ, [RZ] ;  /* 0x00000000fffff984 */ /* 0x000fe20000000800 */
[----:B------:R-:W-:Y:S01]  /*2db0*/  @!PT LDS RZ, [RZ] ;  /* 0x00000000fffff984 */ /* 0x000fe20000000800 */
[----:B------:R-:W-:Y:S01]  /*2dc0*/  @!PT LDS RZ, [RZ] ;  /* 0x00000000fffff984 */ /* 0x000fe20000000800 */
[----:B------:R-:W-:Y:S01]  /*2dd0*/  @!PT LDS RZ, [RZ] ;  /* 0x00000000fffff984 */ /* 0x000fe20000000800 */
[----:B------:R2:W-:Y:S06]  /*2de0*/  MEMBAR.ALL.CTA ;  /* 0x0000000000007992 */ /* 0x0005ec0000008000 */
[----:B--2---:R-:W2:Y:S01]  /*2df0*/  FENCE.VIEW.ASYNC.S ;  /* 0x00000000000073c6 */ /* 0x004ea20000000000 */
[----:B------:R-:W-:Y:S01]  /*2e00*/  SEL R11, R11, RZ, P1 ;  /* 0x000000ff0b0b7207 */ /* 0x000fe20000800000 */
[----:B--2---:R2:W-:Y:S01]  /*2e10*/  SYNCS.ARRIVE.TRANS64.RED.A1T0 RZ, [R0+URZ], RZ ;  /* 0x000000ff00ff79a7 */ /* 0x0045e200081004ff */
[----:B-1----:R-:W-:-:S02]  /*2e20*/  LOP3.LUT P3, RZ, R6, 0x1, RZ, 0xc0, !PT ;  /* 0x0000000106ff7812 */ /* 0x002fc4000786c0ff */
[----:B------:R-:W-:-:S04]  /*2e30*/  SEL R4, RZ, 0x1, P1 ;  /* 0x00000001ff047807 */ /* 0x000fc80000800000 */
[----:B------:R-:W-:Y:S02]  /*2e40*/  LOP3.LUT R10, R10, R4, RZ, 0x3c, !PT ;  /* 0x000000040a0a7212 */ /* 0x000fe400078e3cff */
[----:B--2---:R-:W-:-:S04]  /*2e50*/  SEL R0, RZ, 0x1, P0 ;  /* 0x00000001ff007807 */ /* 0x004fc80000000000 */
[----:B------:R-:W-:Y:S01]  /*2e60*/  LOP3.LUT R9, R9, R0, RZ, 0x3c, !PT ;  /* 0x0000000009097212 */ /* 0x000fe200078e3cff */
[----:B------:R-:W-:Y:S06]  /*2e70*/  @P3 BRA `(.L_x_53) ;  /* 0xfffffffc002c3947 */ /* 0x000fec000383ffff */
[----:B------:R-:W-:Y:S01]  /*2e80*/  ULEA UR5, UR6, UR37, 0x3 ;  /* 0x0000002506057291 */ /* 0x000fe2000f8e18ff */
[----:B------:R-:W-:-:S08]  /*2e90*/  SHF.L.U32 R2, R12, 0x1f, RZ ;  /* 0x0000001f0c027819 */ /* 0x000fd000000006ff */
[----:B------:R-:W1:Y:S02]  /*2ea0*/  SYNCS.PHASECHK.TRANS64 P0, [UR5+0x110], R2 ;  /* 0x00011002ff0075a7 */ /* 0x000e640008001005 */
[----:B-1----:R-:W-:Y:S05]  /*2eb0*/  @P0 BRA `(.L_x_54) ;  /* 0x0000000000080947 */ /* 0x002fea0003800000 */
[----:B------:R-:W1:Y:S02]  /*2ec0*/  SYNCS.PHASECHK.TRANS64.TRYWAIT P0, [UR5+0x110], R2 ;  /* 0x00011002ff0075a7 */ /* 0x000e640008001105 */
[----:B-1----:R-:W-:Y:S05]  /*2ed0*/  @!P0 BRA `(.L_x_55) ;  /* 0x00000048005c8947 */ /* 0x002fea0003800000 */
.L_x_54:
[----:B------:R-:W-:-:S04]  /*2ee0*/  UIADD3 UR4, UPT, UPT, UR6, 0x1, URZ ;  /* 0x0000000106047890 */ /* 0x000fc8000fffe0ff */
[----:B------:R-:W-:-:S04]  /*2ef0*/  UISETP.NE.AND UP0, UPT, UR4, 0x2, UPT ;  /* 0x000000020400788c */ /* 0x000fc8000bf05270 */
[----:B------:R-:W-:Y:S02]  /*2f00*/  USEL UR7, URZ, 0x1, UP0 ;  /* 0x00000001ff077887 */ /* 0x000fe40008000000 */
[----:B------:R-:W-:-:S04]  /*2f10*/  USEL UR4, UR4, URZ, UP0 ;  /* 0x000000ff04047287 */ /* 0x000fc80008000000 */
[----:B------:R-:W-:Y:S01]  /*2f20*/  ULEA UR4, UR4, UR37, 0x3 ;  /* 0x0000002504047291 */ /* 0x000fe2000f8e18ff */
[----:B-1----:R-:W-:-:S04]  /*2f30*/  LOP3.LUT R2, R12, UR7, RZ, 0x3c, !PT ;  /* 0x000000070c027c12 */ /* 0x002fc8000f8e3cff */
[----:B------:R-:W-:-:S04]  /*2f40*/  SHF.L.U32 R0, R2, 0x1f, RZ ;  /* 0x0000001f02007819 */ /* 0x000fc800000006ff */
[----:B------:R-:W1:Y:S02]  /*2f50*/  SYNCS.PHASECHK.TRANS64 P0, [UR4+0x110], R0 ;  /* 0x00011000ff0075a7 */ /* 0x000e640008001004 */
[----:B-1----:R-:W-:Y:S05]  /*2f60*/  @P0 EXIT ;  /* 0x000000000000094d */ /* 0x002fea0003800000 */
[----:B------:R-:W-:Y:S02]  /*2f70*/  SHF.L.U32 R2, R2, 0x1f, RZ ;  /* 0x0000001f02027819 */ /* 0x000fe400000006ff */
[----:B------:R-:W-:-:S07]  /*2f80*/  MOV R0, UR4 ;  /* 0x0000000400007c02 */ /* 0x000fce0008000f00 */
.L_x_56:
[----:B-1----:R1:W2:Y:S02]  /*2f90*/  SYNCS.PHASECHK.TRANS64.TRYWAIT P0, [R0+URZ+0x110], R2 ;  /* 0x00011002000075a7 */ /* 0x0022a400080011ff */
[----:B--2---:R-:W-:Y:S05]  /*2fa0*/  @!P0 NANOSLEEP.SYNCS 0x989680 ;  /* 0x009896800000895d */ /* 0x004fea0003900000 */
[----:B------:R-:W2:Y:S02]  /*2fb0*/  @!P0 SYNCS.PHASECHK.TRANS64 P0, [R0+URZ+0x110], R2 ;  /* 0x00011002000085a7 */ /* 0x000ea400080010ff */
[----:B--2---:R-:W-:Y:S05]  /*2fc0*/  @P0 EXIT ;  /* 0x000000000000094d */ /* 0x004fea0003800000 */
[----:B------:R-:W-:Y:S05]  /*2fd0*/  BRA `(.L_x_56) ;  /* 0xfffffffc00ec7947 */ /* 0x000fea000383ffff */
.L_x_49:
[----:B------:R-:W-:-:S09]  /*2fe0*/  UISETP.NE.AND UP1, UPT, UR8, URZ, UPT ;  /* 0x000000ff0800728c */ /* 0x000fd2000bf25270 */
[----:B------:R-:W-:Y:S05]  /*2ff0*/  BRA.U UP1, `(.L_x_57) ;  /* 0x0000000d01cc7547 */ /* 0x000fea000b800000 */
[----:B------:R-:W-:Y:S01]  /*3000*/  UMOV UR4, 0x40 ;  /* 0x0000004000047882 */ /* 0x000fe20000000000 */
[----:B------:R-:W-:Y:S01]  /*3010*/  NOP ;  /* 0x0000000000007918 */ /* 0x000fe20000000000 */
[----:B------:R-:W-:Y:S01]  /*3020*/  ULEA UR4, UR37, UR4, 0x18 ;  /* 0x0000000425047291 */ /* 0x000fe2000f8ec0ff */
[----:B------:R-:W-:Y:S02]  /*3030*/  UMOV UR5, 0x400 ;  /* 0x0000040000057882 */ /* 0x000fe40000000000 */
[----:B------:R-:W-:-:S06]  /*3040*/  ULEA UR37, UR37, UR5, 0x18 ;  /* 0x0000000525257291 */ /* 0x000fcc000f8ec0ff */
[----:B------:R-:W1:Y:S02]  /*3050*/  LDS.U8 R0, [UR4+0x1c] ;  /* 0x00001c04ff007984 */ /* 0x000e640008000000 */
[----:B-1----:R-:W-:-:S13]  /*3060*/  ISETP.NE.AND P0, PT, R0, RZ, PT ;  /* 0x000000ff0000720c */ /* 0x002fda0003f05270 */
[----:B------:R-:W-:Y:S05]  /*3070*/  @P0 BRA `(.L_x_58) ;  /* 0x0000000000580947 */ /* 0x000fea0003800000 */
[----:B------:R-:W-:-:S13]  /*3080*/  ELECT P0, URZ, PT ;  /* 0x0000000000ff782f */ /* 0x000fda0003800000 */
[----:B------:R-:W-:Y:S05]  /*3090*/  @!P0 BRA `(.L_x_59) ;  /* 0x0000000000608947 */ /* 0x000fea0003800000 */
[----:B------:R-:W-:Y:S01]  /*30a0*/  UMOV UR5, 0x10 ;  /* 0x0000001000057882 */ /* 0x000fe20000000000 */
[----:B------:R-:W-:Y:S01]  /*30b0*/  HFMA2 R0, -RZ, RZ, 0, 5.9604644775390625e-08 ;  /* 0x00000001ff007431 */ /* 0x000fe200000001ff */
[----:B------:R-:W-:-:S03]  /*30c0*/  MOV R2, 0xffff ;  /* 0x0000ffff00027802 */ /* 0x000fc60000000f00 */
[----:B------:R-:W-:Y:S04]  /*30d0*/  DEPBAR.LE SB1, 0x36 ;  /* 0x00009d800000791a */ /* 0x000fe80000000000 */
[----:B------:R-:W1:Y:S02]  /*30e0*/  UTCATOMSWS.FIND_AND_SET.ALIGN UP0, UR5, UR5 ;  /* 0x00000005000575e3 */ /* 0x000e640008000800 */
[----:B-1----:R-:W-:Y:S01]  /*30f0*/  MOV R3, UR5 ;  /* 0x0000000500037c02 */ /* 0x002fe20008000f00 */
[----:B------:R-:W-:Y:S06]  /*3100*/  BRA.U UP0, `(.L_x_60) ;  /* 0x0000000100187547 */ /* 0x000fec000b800000 */
.L_x_61:
[----:B------:R-:W-:Y:S05]  /*3110*/  NANOSLEEP 0x64 ;  /* 0x000000640000795d */ /* 0x000fea0003800000 */
[----:B------:R-:W-:-:S05]  /*3120*/  UMOV UR5, 0x10 ;  /* 0x0000001000057882 */ /* 0x000fca0000000000 */
[----:B------:R-:W-:Y:S04]  /*3130*/  DEPBAR.LE SB1, 0x36 ;  /* 0x00009d800000791a */ /* 0x000fe80000000000 */
[----:B------:R-:W1:Y:S02]  /*3140*/  UTCATOMSWS.FIND_AND_SET.ALIGN UP0, UR5, UR5 ;  /* 0x00000005000575e3 */ /* 0x000e640008000800 */
[----:B-1----:R-:W-:Y:S01]  /*3150*/  MOV R3, UR5 ;  /* 0x0000000500037c02 */ /* 0x002fe20008000f00 */
[----:B------:R-:W-:Y:S05]  /*3160*/  BRA.U !UP0, `(.L_x_61) ;  /* 0xfffffffd08e87547 */ /* 0x000fea000b83ffff */
.L_x_60:
[-C--:B------:R-:W-:Y:S02]  /*3170*/  SHF.L.U32 R2, R2, R3.reuse, RZ ;  /* 0x0000000302027219 */ /* 0x080fe400000006ff */
[----:B------:R-:W-:Y:S01]  /*3180*/  SHF.L.U32 R0, R0, R3, RZ ;  /* 0x0000000300007219 */ /* 0x000fe200000006ff */
[----:B------:R-:W-:Y:S02]  /*3190*/  IMAD.SHL.U32 R3, R3, 0x20, RZ ;  /* 0x0000002003037824 */ /* 0x000fe400078e00ff */
[----:B------:R1:W-:Y:S04]  /*31a0*/  ATOMS.OR RZ, [UR4+0x14], R2 ;  /* 0x00001402ffff798c */ /* 0x0003e8000b000004 */
[----:B------:R1:W-:Y:S04]  /*31b0*/  ATOMS.OR RZ, [UR4+0x18], R0 ;  /* 0x00001800ffff798c */ /* 0x0003e8000b000004 */
[----:B------:R1:W-:Y:S01]  /*31c0*/  STS [UR37+0x1b0], R3 ;  /* 0x0001b003ff007988 */ /* 0x0003e20008000825 */
[----:B------:R-:W-:Y:S05]  /*31d0*/  BRA `(.L_x_59) ;  /* 0x0000000000107947 */ /* 0x000fea0003800000 */
.L_x_58:
[----:B------:R-:W-:Y:S02]  /*31e0*/  MOV R0, 0xffffffff ;  /* 0xffffffff00007802 */ /* 0x000fe40000000f00 */
[----:B------:R-:W-:-:S03]  /*31f0*/  MOV R2, 0x3220 ;  /* 0x0000322000027802 */ /* 0x000fc60000000f00 */
[----:B------:R1:W-:Y:S04]  /*3200*/  STS [UR37+0x1b0], R0 ;  /* 0x0001b000ff007988 */ /* 0x0003e80008000825 */
[----:B-1-3-5:R-:W-:Y:S05]  /*3210*/  CALL.REL.NOINC `($__internal_1_$__cuda_sm10x_tcgen05_guardrail_trap_phase_invalid_during_alloc) ;  /* 0x0000004c00307944 */ /* 0x02afea0003c00000 */
.L_x_59:
[----:B------:R-:W-:Y:S05]  /*3220*/  WARPSYNC.ALL ;  /* 0x0000000000007948 */ /* 0x000fea0003800000 */
[----:B------:R-:W2:Y:S01]  /*3230*/  S2UR UR5, SR_CgaCtaId ;  /* 0x00000000000579c3 */ /* 0x000ea20000008800 */
[----:B------:R-:W-:Y:S01]  /*3240*/  UMOV UR4, 0x400 ;  /* 0x0000040000047882 */ /* 0x000fe20000000000 */
[----:B------:R-:W-:-:S06]  /*3250*/  NOP ;  /* 0x0000000000007918 */ /* 0x000fcc0000000000 */
[----:B------:R-:W-:Y:S06]  /*3260*/  BAR.ARV 0x6, 0xa0 ;  /* 0x0182800000007b1d */ /* 0x000fec0000002000 */
[----:B------:R-:W4:Y:S01]  /*3270*/  LDCU UR7, c[0x0][0x38c] ;  /* 0x00007180ff0777ac */ /* 0x000f220008000800 */
[----:B------:R-:W-:Y:S01]  /*3280*/  IMAD.MOV.U32 R11, RZ, RZ, 0x1 ;  /* 0x00000001ff0b7424 */ /* 0x000fe200078e00ff */
[----:B------:R-:W-:Y:S01]  /*3290*/  CS2R R8, SRZ ;  /* 0x0000000000087805 */ /* 0x000fe2000001ff00 */
[----:B------:R-:W-:Y:S01]  /*32a0*/  IMAD.MOV.U32 R10, RZ, RZ, RZ ;  /* 0x000000ffff0a7224 */ /* 0x000fe200078e00ff */
[----:B------:R-:W3:Y:S01]  /*32b0*/  LDCU UR6, c[0x0][0x38c] ;  /* 0x00007180ff0677ac */ /* 0x000ee20008000800 */
[----:B------:R-:W-:Y:S01]  /*32c0*/  UMOV UR15, URZ ;  /* 0x000000ff000f7c82 */ /* 0x000fe20008000000 */
[----:B------:R-:W-:Y:S01]  /*32d0*/  UMOV UR14, URZ ;  /* 0x000000ff000e7c82 */ /* 0x000fe20008000000 */
[----:B--2---:R-:W-:Y:S01]  /*32e0*/  ULEA UR5, UR5, UR4, 0x18 ;  /* 0x0000000405057291 */ /* 0x004fe2000f8ec0ff */
[----:B------:R-:W-:Y:S01]  /*32f0*/  UMOV UR24, 0x0 ;  /* 0x0000000000187882 */ /* 0x000fe20000000000 */
[----:B------:R-:W-:-:S02]  /*3300*/  UMOV UR25, 0x4100910 ;  /* 0x0410091000197882 */ /* 0x000fc40000000000 */
[----:B------:R-:W-:Y:S02]  /*3310*/  UIADD3 UR10, UPT, UPT, UR5, 0x6800, URZ ;  /* 0x00006800050a7890 */ /* 0x000fe4000fffe0ff */
[----:B------:R-:W-:Y:S02]  /*3320*/  UIADD3 UR11, UPT, UPT, UR5, 0x1e800, URZ ;  /* 0x0001e800050b7890 */ /* 0x000fe4000fffe0ff */
[----:B----4-:R-:W-:Y:S01]  /*3330*/  UIADD3 UR7, UPT, UPT, UR7, 0x1f, URZ ;  /* 0x0000001f07077890 */ /* 0x010fe2000fffe0ff */
[----:B-1----:R-:W1:Y:S01]  /*3340*/  LDS R0, [UR5+0x1b0] ;  /* 0x0001b005ff007984 */ /* 0x002e620008000800 */
[----:B------:R-:W-:Y:S02]  /*3350*/  USHF.R.U32.HI UR10, URZ, 0x4, UR10 ;  /* 0x00000004ff0a7899 */ /* 0x000fe4000801160a */
[----:B------:R-:W-:Y:S02]  /*3360*/  USHF.R.S32.HI UR4, URZ, 0x1f, UR7 ;  /* 0x0000001fff047899 */ /* 0x000fe40008011407 */
[----:B------:R-:W-:-:S02]  /*3370*/  USHF.R.U32.HI UR11, URZ, 0x4, UR11 ;  /* 0x00000004ff0b7899 */ /* 0x000fc4000801160b */
[----:B------:R-:W-:Y:S02]  /*3380*/  ULEA.HI UR4, UR4, UR7, URZ, 0x5 ;  /* 0x0000000704047291 */ /* 0x000fe4000f8f28ff */
[----:B------:R-:W-:Y:S02]  /*3390*/  ULOP3.LUT UR10, UR10, 0x3fff, URZ, 0xc0, !UPT ;  /* 0x00003fff0a0a7892 */ /* 0x000fe4000f8ec0ff */
[----:B------:R-:W-:Y:S02]  /*33a0*/  USHF.R.S32.HI UR4, URZ, 0x5, UR4 ;  /* 0x00000005ff047899 */ /* 0x000fe40008011404 */
[----:B------:R-:W-:Y:S02]  /*33b0*/  ULOP3.LUT UR11, UR11, 0x3fff, URZ, 0xc0, !UPT ;  /* 0x00003fff0b0b7892 */ /* 0x000fe4000f8ec0ff */
[----:B------:R-:W-:Y:S01]  /*33c0*/  UISETP.LT.AND UP0, UPT, UR4, 0x1, UPT ;  /* 0x000000010400788c */ /* 0x000fe2000bf01270 */
[----:B------:R-:W-:Y:S01]  /*33d0*/  UMOV UR22, 0x0 ;  /* 0x0000000000167882 */ /* 0x000fe20000000000 */
[----:B------:R-:W-:-:S02]  /*33e0*/  UMOV UR23, 0x4100910 ;  /* 0x0410091000177882 */ /* 0x000fc40000000000 */
[----:B------:R-:W-:Y:S02]  /*33f0*/  USEL UR9, UR4, 0x1, !UP0 ;  /* 0x0000000104097887 */ /* 0x000fe4000c000000 */
[----:B------:R-:W-:Y:S02]  /*3400*/  ULOP3.LUT UR10, UR10, 0x10000, URZ, 0xfc, !UPT ;  /* 0x000100000a0a7892 */ /* 0x000fe4000f8efcff */
[----:B------:R-:W-:Y:S02]  /*3410*/  ULOP3.LUT UR11, UR11, 0x10000, URZ, 0xfc, !UPT ;  /* 0x000100000b0b7892 */ /* 0x000fe4000f8efcff */
[----:B------:R-:W-:Y:S02]  /*3420*/  UIADD3 UR9, UPT, UPT, -UR9, URZ, URZ ;  /* 0x000000ff09097290 */ /* 0x000fe4000fffe1ff */
[----:B---3--:R-:W-:Y:S01]  /*3430*/  UISETP.GE.AND UP3, UPT, UR6, 0x1, UPT ;  /* 0x000000010600788c */ /* 0x008fe2000bf66270 */
[----:B------:R-:W-:Y:S01]  /*3440*/  UMOV UR20, 0x0 ;  /* 0x0000000000147882 */ /* 0x000fe20000000000 */
[----:B------:R-:W-:Y:S01]  /*3450*/  UMOV UR21, 0x4100910 ;  /* 0x0410091000157882 */ /* 0x000fe20000000000 */
[----:B------:R-:W-:Y:S01]  /*3460*/  UMOV UR18, 0x0 ;  /* 0x0000000000127882 */ /* 0x000fe20000000000 */
[----:B------:R-:W-:Y:S01]  /*3470*/  UMOV UR19, 0x4100910 ;  /* 0x0410091000137882 */ /* 0x000fe20000000000 */
[----:B-1----:R-:W-:-:S15]  /*3480*/  R2UR UR16, R0 ;  /* 0x00000000001072ca */ /* 0x002fde00000e0000 */
.L_x_68:
[----:B------:R-:W-:Y:S02]  /*3490*/  LEA R0, R10, UR5, 0x3 ;  /* 0x000000050a007c11 */ /* 0x000fe4000f8e18ff */
[----:B------:R-:W-:Y:S02]  /*34a0*/  SHF.L.U32 R2, R9, 0x1f, RZ ;  /* 0x0000001f09027819 */ /* 0x000fe400000006ff */
[----:B------:R-:W-:Y:S01]  /*34b0*/  PLOP3.LUT P0, PT, PT, PT, UP3, 0x80, 0x8 ;  /* 0x000000000008781c */ /* 0x000fe20003f0f038 */
[----:B------:R-:W-:Y:S01]  /*34c0*/  VIADD R3, R0, 0x110 ;  /* 0x0000011000037836 */ /* 0x000fe20000000000 */
[----:B-1----:R-:W1:Y:S02]  /*34d0*/  SYNCS.PHASECHK.TRANS64.TRYWAIT P1, [R0+URZ+0x100], R2 ;  /* 0x00010002000075a7 */ /* 0x002e6400080211ff */
[----:B-1-3--:R-:W-:Y:S09]  /*34e0*/  @!P1 BRA `(.L_x_62) ;  /* 0x0000004000f09947 */ /* 0x00aff20003800000 */
.L_x_155:
[----:B------:R-:W-:Y:S01]  /*34f0*/  LEA R4, R10, UR5, 0x4 ;  /* 0x000000050a047c11 */ /* 0x000fe2000f8e20ff */
[----:B------:R-:W-:Y:S01]  /*3500*/  @UP3 ULEA UR6, UR14, UR5, 0x3 ;  /* 0x000000050e063291 */ /* 0x000fe2000f8e18ff */
[----:B------:R-:W-:Y:S01]  /*3510*/  PLOP3.LUT P2, PT, PT, PT, PT, 0x80, 0x8 ;  /* 0x000000000008781c */ /* 0x000fe20003f4f070 */
[----:B------:R-:W-:Y:S01]  /*3520*/  ULEA UR7, UR15, UR5, 0x3 ;  /* 0x000000050f077291 */ /* 0x000fe2000f8e18ff */
[----:B------:R-:W-:Y:S02]  /*3530*/  PRMT R3, RZ, 0x654, R3 ;  /* 0x00000654ff037816 */ /* 0x000fe40000000003 */
[----:B------:R-:W2:Y:S01]  /*3540*/  LDS.128 R4, [R4+0x190] ;  /* 0x0001900004047984 */ /* 0x000ea20000000c00 */
[----:B-1----:R-:W-:Y:S02]  /*3550*/  @P0 SHF.L.U32 R2, R8, 0x1f, RZ ;  /* 0x0000001f08020819 */ /* 0x002fe400000006ff */
[----:B------:R-:W-:Y:S01]  /*3560*/  SHF.L.U32 R0, R11, 0x1f, RZ ;  /* 0x0000001f0b007819 */ /* 0x000fe200000006ff */
[----:B------:R-:W-:Y:S01]  /*3570*/  @!PT LDS RZ, [RZ] ;  /* 0x00000000fffff984 */ /* 0x000fe20000000800 */
[----:B------:R-:W-:Y:S01]  /*3580*/  @!PT LDS RZ, [RZ] ;  /* 0x00000000fffff984 */ /* 0x000fe20000000800 */
[----:B------:R-:W-:Y:S01]  /*3590*/  @!PT LDS RZ, [RZ] ;  /* 0x00000000fffff984 */ /* 0x000fe20000000800 */
[----:B------:R-:W-:Y:S01]  /*35a0*/  @!PT LDS RZ, [RZ] ;  /* 0x00000000fffff984 */ /* 0x000fe20000000800 */
[----:B------:R1:W-:Y:S06]  /*35b0*/  MEMBAR.ALL.CTA ;  /* 0x0000000000007992 */ /* 0x0003ec0000008000 */
[----:B-1----:R-:W1:Y:S02]  /*35c0*/  FENCE.VIEW.ASYNC.S ;  /* 0x00000000000073c6 */ /* 0x002e640000000000 */
[----:B-1----:R1:W-:Y:S01]  /*35d0*/  SYNCS.ARRIVE.TRANS64.RED.A1T0 RZ, [R3+URZ], RZ ;  /* 0x000000ff03ff79a7 */ /* 0x0023e200081004ff */
[----:B------:R1:W3:Y:S01]  /*35e0*/  @P0 SYNCS.PHASECHK.TRANS64.TRYWAIT P2, [UR6], R2 ;  /* 0x00000002ff0005a7 */ /* 0x0002e20008041106 */
[----:B------:R-:W-:Y:S01]  /*35f0*/  ULEA.HI UR6, UR15, UR15, URZ, 0x1 ;  /* 0x0000000f0f067291 */ /* 0x000fe2000f8f08ff */
[----:B--2---:R-:W-:-:S03]  /*3600*/  LOP3.LUT P1, RZ, R6, 0x1, RZ, 0xc0, !PT ;  /* 0x0000000106ff7812 */ /* 0x004fc6000782c0ff */
[----:B------:R-:W-:Y:S02]  /*3610*/  USHF.L.U32 UR8, UR6, 0x5, URZ ;  /* 0x0000000506087899 */ /* 0x000fe400080006ff */
[----:B------:R-:W-:Y:S02]  /*3620*/  ULOP3.LUT UR6, UR6, 0xffe, URZ, 0xc0, !UPT ;  /* 0x00000ffe06067892 */ /* 0x000fe4000f8ec0ff */
[----:B------:R-:W-:Y:S02]  /*3630*/  ULOP3.LUT UR8, UR8, 0xffffffc0, URZ, 0xc0, !UPT ;  /* 0xffffffc008087892 */ /* 0x000fe4000f8ec0ff */
[----:B------:R-:W-:Y:S02]  /*3640*/  UIADD3 UR6, UPT, UPT, -UR6, UR15, URZ ;  /* 0x0000000f06067290 */ /* 0x000fe4000fffe1ff */
[----:B------:R-:W-:Y:S01]  /*3650*/  UIADD3 UR8, UPT, UPT, UR16, UR8, URZ ;  /* 0x0000000810087290 */ /* 0x000fe2000fffe0ff */
[----:B------:R-:W2:Y:S03]  /*3660*/  SYNCS.PHASECHK.TRANS64.TRYWAIT P0, [UR7+0x140], R0 ;  /* 0x00014000ff0075a7 */ /* 0x000ea60008001107 */
[----:B------:R-:W-:Y:S01]  /*3670*/  ULEA UR8, UR6, UR8, 0x14 ;  /* 0x0000000806087291 */ /* 0x000fe2000f8ea0ff */
[----:B-123--:R-:W-:Y:S11]  /*3680*/  @!P0 BRA `(.L_x_63) ;  /* 0x00000040009c8947 */ /* 0x00eff60003800000 */
.L_x_157:
[----:B------:R-:W-:Y:S01]  /*3690*/  IADD3 R10, PT, PT, R10, 0x1, RZ ;  /* 0x000000010a0a7810 */ /* 0x000fe20007ffe0ff */
[----:B------:R-:W-:Y:S06]  /*36a0*/  BRA.U !UP3, `(.L_x_64) ;  /* 0x000000010bc07547 */ /* 0x000fec000b800000 */
[----:B------:R-:W-:Y:S01]  /*36b0*/  UPLOP3.LUT UP4, UPT, UPT, UPT, UPT, 0x40, 0x4 ;  /* 0x000000000004789c */ /* 0x000fe20003f8e870 */
[----:B------:R-:W-:Y:S01]  /*36c0*/  UMOV UR13, UR9 ;  /* 0x00000009000d7c82 */ /* 0x000fe20008000000 */
[----:B------:R-:W-:Y:S01]  /*36d0*/  UMOV UR12, UR4 ;  /* 0x00000004000c7c82 */ /* 0x000fe20008000000 */
[----:B------:R-:W-:-:S08]  /*36e0*/  UMOV UR17, UR14 ;  /* 0x0000000e00117c82 */ /* 0x000fd00008000000 */
.L_x_67:
[----:B------:R-:W-:Y:S02]  /*36f0*/  UIADD3 UR13, UPT, UPT, UR13, 0x1, URZ ;  /* 0x000000010d0d7890 */ /* 0x000fe4000fffe0ff */
[----:B--2---:R-:W-:Y:S02]  /*3700*/  ULEA UR6, UR17, UR5, 0x3 ;  /* 0x0000000511067291 */ /* 0x004fe4000f8e18ff */
[----:B------:R-:W-:Y:S01]  /*3710*/  UISETP.NE.AND UP0, UPT, UR13, URZ, UPT ;  /* 0x000000ff0d00728c */ /* 0x000fe2000bf05270 */
[----:B---3--:R-:W-:Y:S10]  /*3720*/  @P2 BRA `(.L_x_65) ;  /* 0x00000000000c2947 */ /* 0x008ff40003800000 */
[----:B-1----:R-:W-:Y:S04]  /*3730*/  SHF.L.U32 R2, R8, 0x1f, RZ ;  /* 0x0000001f08027819 */ /* 0x002fe800000006ff */
[----:B------:R-:W1:Y:S02]  /*3740*/  SYNCS.PHASECHK.TRANS64.TRYWAIT P0, [UR6], R2 ;  /* 0x00000002ff0075a7 */ /* 0x000e640008001106 */
[----:B-1----:R-:W-:Y:S05]  /*3750*/  @!P0 BRA `(.L_x_66) ;  /* 0x0000004000808947 */ /* 0x002fea0003800000 */
.L_x_65:
[----:B------:R-:W-:Y:S01]  /*3760*/  UISETP.NE.AND UP1, UPT, UR12, 0x1, UPT ;  /* 0x000000010c00788c */ /* 0x000fe2000bf25270 */
[----:B------:R-:W-:Y:S01]  /*3770*/  PLOP3.LUT P2, PT, PT, PT, PT, 0x80, 0x8 ;  /* 0x000000000008781c */ /* 0x000fe20003f4f070 */
[----:B------:R-:W-:Y:S02]  /*3780*/  UIADD3 UR14, UPT, UPT, UR17, 0x1, URZ ;  /* 0x00000001110e7890 */ /* 0x000fe4000fffe0ff */
[----:B------:R-:W-:Y:S02]  /*3790*/  ULEA UR28, UR17, UR11, 0x9 ;  /* 0x0000000b111c7291 */ /* 0x000fe4000f8e48ff */
[----:B------:R-:W-:Y:S01]  /*37a0*/  UISETP.NE.AND UP2, UPT, UR14, 0xc, UPT ;  /* 0x0000000c0e00788c */ /* 0x000fe2000bf45270 */
[----:B------:R-:W-:Y:S01]  /*37b0*/  PLOP3.LUT P0, PT, PT, PT, UP1, 0x80, 0x8 ;  /* 0x000000000008781c */ /* 0x000fe20003f0f018 */
[----:B------:R-:W-:Y:S02]  /*37c0*/  UIADD3 UR40, UPT, UPT, UR28, 0x2, URZ ;  /* 0x000000021c287890 */ /* 0x000fe4000fffe0ff */
[----:B------:R-:W-:Y:S02]  /*37d0*/  USEL UR27, URZ, 0x1, UP2 ;  /* 0x00000001ff1b7887 */ /* 0x000fe40009000000 */
[----:B------:R-:W-:Y:S02]  /*37e0*/  USEL UR14, UR14, URZ, UP2 ;  /* 0x000000ff0e0e7287 */ /* 0x000fe40009000000 */
[----:B------:R-:W-:Y:S02]  /*37f0*/  UIADD3 UR36, UPT, UPT, UR28, 0x4, URZ ;  /* 0x000000041c247890 */ /* 0x000fe4000fffe0ff */
[----:B------:R-:W-:Y:S01]  /*3800*/  @UP1 ULEA UR26, UR14, UR5, 0x3 ;  /* 0x000000050e1a1291 */ /* 0x000fe2000f8e18ff */
[----:B------:R-:W-:Y:S01]  /*3810*/  LOP3.LUT R8, R8, UR27, RZ, 0x3c, !PT ;  /* 0x0000001b08087c12 */ /* 0x000fe2000f8e3cff */
[----:B------:R-:W-:Y:S02]  /*3820*/  UIADD3 UR32, UPT, UPT, UR28, 0x6, URZ ;  /* 0x000000061c207890 */ /* 0x000fe4000fffe0ff */
[----:B------:R-:W-:Y:S01]  /*3830*/  UIADD3 UR6, UPT, UPT, UR6, 0x60, URZ ;  /* 0x0000006006067890 */ /* 0x000fe2000fffe0ff */
[----:B-1----:R-:W-:Y:S01]  /*3840*/  @P0 SHF.L.U32 R0, R8, 0x1f, RZ ;  /* 0x0000001f08000819 */ /* 0x002fe200000006ff */
[----:B------:R-:W-:Y:S01]  /*3850*/  UIADD3 UR12, UPT, UPT, UR12, -0x1, URZ ;  /* 0xffffffff0c0c7890 */ /* 0x000fe2000fffe0ff */
[----:B------:R-:W-:Y:S02]  /*3860*/  UMOV UR29, 0x40004040 ;  /* 0x40004040001d7882 */ /* 0x000fe40000000000 */
[----:B------:R2:W3:Y:S01]  /*3870*/  @P0 SYNCS.PHASECHK.TRANS64.TRYWAIT P2, [UR26], R0 ;  /* 0x00000000ff0005a7 */ /* 0x0004e2000804111a */
[----:B------:R-:W-:Y:S01]  /*3880*/  ULEA UR26, UR17, UR10, 0x9 ;  /* 0x0000000a111a7291 */ /* 0x000fe2000f8e48ff */
[----:B------:R-:W-:Y:S01]  /*3890*/  UMOV UR27, 0x40004040 ;  /* 0x40004040001b7882 */ /* 0x000fe20000000000 */
[----:B------:R-:W-:Y:S02]  /*38a0*/  UMOV UR41, 0x40004040 ;  /* 0x4000404000297882 */ /* 0x000fe40000000000 */
[----:B------:R-:W-:Y:S02]  /*38b0*/  UIADD3 UR38, UPT, UPT, UR26, 0x2, URZ ;  /* 0x000000021a267890 */ /* 0x000fe4000fffe0ff */
[----:B------:R-:W-:Y:S02]  /*38c0*/  UIADD3 UR34, UPT, UPT, UR26, 0x4, URZ ;  /* 0x000000041a227890 */ /* 0x000fe4000fffe0ff */
[----:B------:R-:W-:Y:S01]  /*38d0*/  UIADD3 UR30, UPT, UPT, UR26, 0x6, URZ ;  /* 0x000000061a1e7890 */ /* 0x000fe2000fffe0ff */
[----:B------:R2:W-:Y:S01]  /*38e0*/  UTCHMMA gdesc[UR26], gdesc[UR28], tmem[UR8], tmem[UR24], idesc[UR25], UP4 ;  /* 0x00ff181c1a0075ea */ /* 0x0005e2000a000008 */
[----:B------:R-:W-:Y:S01]  /*38f0*/  UPLOP3.LUT UP4, UPT, UPT, UPT, UPT, 0x80, 0x8 ;  /* 0x000000000008789c */ /* 0x000fe20003f8f070 */
[----:B------:R-:W-:Y:S01]  /*3900*/  UMOV UR39, 0x40004040 ;  /* 0x4000404000277882 */ /* 0x000fe20000000000 */
[----:B------:R-:W-:Y:S01]  /*3910*/  UMOV UR37, 0x40004040 ;  /* 0x4000404000257882 */ /* 0x000fe20000000000 */
[----:B------:R2:W-:Y:S01]  /*3920*/  UTCHMMA gdesc[UR38], gdesc[UR40], tmem[UR8], tmem[UR22], idesc[UR23], UPT ;  /* 0x00ff1628260075ea */ /* 0x0005e2000b800008 */
[----:B------:R-:W-:Y:S01]  /*3930*/  UMOV UR35, 0x40004040 ;  /* 0x4000404000237882 */ /* 0x000fe20000000000 */
[----:B------:R-:W-:Y:S01]  /*3940*/  UMOV UR33, 0x40004040 ;  /* 0x4000404000217882 */ /* 0x000fe20000000000 */
[----:B------:R-:W-:Y:S01]  /*3950*/  UMOV UR31, 0x40004040 ;  /* 0x40004040001f7882 */ /* 0x000fe20000000000 */
[----:B------:R2:W-:Y:S01]  /*3960*/  UTCHMMA gdesc[UR34], gdesc[UR36], tmem[UR8], tmem[UR20], idesc[UR21], UPT ;  /* 0x00ff1424220075ea */ /* 0x0005e2000b800008 */
[----:B------:R2:W-:Y:S01]  /*3970*/  UTCHMMA gdesc[UR30], gdesc[UR32], tmem[UR8], tmem[UR18], idesc[UR19], UPT ;  /* 0x00ff12201e0075ea */ /* 0x0005e2000b800008 */
[----:B------:R2:W-:Y:S01]  /*3980*/  UTCBAR [UR6], URZ ;  /* 0x000000ff060073e9 */ /* 0x0005e200080000ff */
[----:B------:R-:W-:Y:S01]  /*3990*/  UMOV UR17, UR14 ;  /* 0x0000000e00117c82 */ /* 0x000fe20008000000 */
[----:B------:R-:W-:Y:S05]  /*39a0*/  BRA.U UP0, `(.L_x_67) ;  /* 0xfffffffd00507547 */ /* 0x000fea000b83ffff */
.L_x_64:
[----:B------:R-:W-:Y:S01]  /*39b0*/  UIADD3 UR15, UPT, UPT, UR15, 0x1, URZ ;  /* 0x000000010f0f7890 */ /* 0x000fe2000fffe0ff */
[C---:B------:R-:W-:Y:S01]  /*39c0*/  ISETP.NE.AND P0, PT, R10.reuse, 0x2, PT ;  /* 0x000000020a00780c */ /* 0x040fe20003f05270 */
[----:B------:R-:W-:Y:S02]  /*39d0*/  UIADD3 UR7, UPT, UPT, UR7, 0x120, URZ ;  /* 0x0000012007077890 */ /* 0x000fe4000fffe0ff */
[----:B------:R-:W-:Y:S01]  /*39e0*/  UISETP.NE.AND UP0, UPT, UR15, 0x4, UPT ;  /* 0x000000040f00788c */ /* 0x000fe2000bf05270 */
[----:B-12---:R-:W-:Y:S02]  /*39f0*/  SEL R0, RZ, 0x1, P0 ;  /* 0x00000001ff007807 */ /* 0x006fe40000000000 */
[----:B------:R-:W-:Y:S01]  /*3a00*/  SEL R10, R10, RZ, P0 ;  /* 0x000000ff0a0a7207 */ /* 0x000fe20000000000 */
[----:B------:R-:W-:Y:S01]  /*3a10*/  USEL UR6, URZ, 0x1, UP0 ;  /* 0x00000001ff067887 */ /* 0x000fe20008000000 */
[----:B------:R-:W-:Y:S01]  /*3a20*/  LOP3.LUT R9, R9, R0, RZ, 0x3c, !PT ;  /* 0x0000000009097212 */ /* 0x000fe200078e3cff */
[----:B------:R-:W-:Y:S01]  /*3a30*/  USEL UR15, UR15, URZ, UP0 ;  /* 0x000000ff0f0f7287 */ /* 0x000fe20008000000 */
[----:B------:R1:W-:Y:S03]  /*3a40*/  UTCBAR [UR7], URZ ;  /* 0x000000ff070073e9 */ /* 0x0003e600080000ff */
[----:B------:R-:W-:Y:S01]  /*3a50*/  LOP3.LUT R11, R11, UR6, RZ, 0x3c, !PT ;  /* 0x000000060b0b7c12 */ /* 0x000fe2000f8e3cff */
[----:B------:R-:W-:Y:S07]  /*3a60*/  @P1 BRA `(.L_x_68) ;  /* 0xfffffff800881947 */ /* 0x000fee000383ffff */
[----:B------:R-:W2:Y:S01]  /*3a70*/  S2UR UR4, SR_CgaCtaId ;  /* 0x00000000000479c3 */ /* 0x000ea20000008800 */
[----:B------:R-:W-:Y:S01]  /*3a80*/  ELECT P0, URZ, PT ;  /* 0x0000000000ff782f */ /* 0x000fe20003800000 */
[----:B------:R-:W-:Y:S01]  /*3a90*/  IMAD.MOV.U32 R0, RZ, RZ, 0x1 ;  /* 0x00000001ff007424 */ /* 0x000fe200078e00ff */
[----:B------:R-:W-:Y:S01]  /*3aa0*/  UIADD3 UR5, UPT, UPT, UR5, 0x140, URZ ;  /* 0x0000014005057890 */ /* 0x000fe2000fffe0ff */
[----:B------:R-:W-:Y:S01]  /*3ab0*/  SHF.L.U32 R2, R11, 0x1f, RZ ;  /* 0x0000001f0b027819 */ /* 0x000fe200000006ff */
[----:B------:R-:W-:-:S03]  /*3ac0*/  UMOV UR6, 0x40 ;  /* 0x0000004000067882 */ /* 0x000fc60000000000 */
[----:B------:R-:W-:Y:S01]  /*3ad0*/  UVIRTCOUNT.DEALLOC.SMPOOL 0x80 ;  /* 0x000000800000784c */ /* 0x000fe20000000000 */
[----:B--2---:R-:W-:Y:S02]  /*3ae0*/  ULEA UR4, UR4, UR6, 0x18 ;  /* 0x0000000604047291 */ /* 0x004fe4000f8ec0ff */
[----:B------:R-:W-:-:S07]  /*3af0*/  ULEA UR6, UR15, UR5, 0x3 ;  /* 0x000000050f067291 */ /* 0x000fce000f8e18ff */
[----:B------:R2:W-:Y:S02]  /*3b00*/  @P0 STS.U8 [UR4+0x1c], R0 ;  /* 0x00001c00ff000988 */ /* 0x0005e40008000004 */
[----:B------:R-:W4:Y:S02]  /*3b10*/  SYNCS.PHASECHK.TRANS64.TRYWAIT P0, [UR6], R2 ;  /* 0x00000002ff0075a7 */ /* 0x000f240008001106 */
[----:B--2-4-:R-:W-:Y:S05]  /*3b20*/  @!P0 BRA `(.L_x_69) ;  /* 0x0000003c00a48947 */ /* 0x014fea0003800000 */
.L_x_160:
[----:B-1----:R-:W-:-:S04]  /*3b30*/  UIADD3 UR7, UPT, UPT, UR15, 0x1, URZ ;  /* 0x000000010f077890 */ /* 0x002fc8000fffe0ff */
[----:B------:R-:W-:-:S04]  /*3b40*/  UISETP.NE.AND UP0, UPT, UR7, 0x4, UPT ;  /* 0x000000040700788c */ /* 0x000fc8000bf05270 */
[----:B------:R-:W-:Y:S02]  /*3b50*/  USEL UR8, URZ, 0x1, UP0 ;  /* 0x00000001ff087887 */ /* 0x000fe40008000000 */
[----:B------:R-:W-:-:S04]  /*3b60*/  USEL UR7, UR7, URZ, UP0 ;  /* 0x000000ff07077287 */ /* 0x000fc80008000000 */
[----:B------:R-:W-:Y:S01]  /*3b70*/  ULEA UR6, UR7, UR5, 0x3 ;  /* 0x0000000507067291 */ /* 0x000fe2000f8e18ff */
[----:B--2---:R-:W-:-:S04]  /*3b80*/  LOP3.LUT R2, R11, UR8, RZ, 0x3c, !PT ;  /* 0x000000080b027c12 */ /* 0x004fc8000f8e3cff */
[----:B------:R-:W-:-:S04]  /*3b90*/  SHF.L.U32 R3, R2, 0x1f, RZ ;  /* 0x0000001f02037819 */ /* 0x000fc800000006ff */
[----:B------:R-:W1:Y:S02]  /*3ba0*/  SYNCS.PHASECHK.TRANS64.TRYWAIT P0, [UR6], R3 ;  /* 0x00000003ff0075a7 */ /* 0x000e640008001106 */
[----:B-1----:R-:W-:Y:S05]  /*3bb0*/  @!P0 BRA `(.L_x_70) ;  /* 0x0000003c00988947 */ /* 0x002fea0003800000 */
.L_x_162:
        /* <DEDUP_REMOVED lines=9> */
.L_x_164:
[----:B------:R-:W-:-:S04]  /*3c50*/  UIADD3 UR7, UPT, UPT, UR7, 0x1, URZ ;  /* 0x0000000107077890 */ /* 0x000fc8000fffe0ff */
[----:B------:R-:W-:-:S04]  /*3c60*/  UISETP.NE.AND UP0, UPT, UR7, 0x4, UPT ;  /* 0x000000040700788c */ /* 0x000fc8000bf05270 */
[----:B------:R-:W-:Y:S02]  /*3c70*/  USEL UR6, URZ, 0x1, UP0 ;  /* 0x00000001ff067887 */ /* 0x000fe40008000000 */
[----:B------:R-:W-:-:S04]  /*3c80*/  USEL UR7, UR7, URZ, UP0 ;  /* 0x000000ff07077287 */ /* 0x000fc80008000000 */
[----:B------:R-:W-:Y:S01]  /*3c90*/  ULEA UR7, UR7, UR5, 0x3 ;  /* 0x0000000507077291 */ /* 0x000fe2000f8e18ff */
[----:B------:R-:W-:-:S04]  /*3ca0*/  LOP3.LUT R2, R2, UR6, RZ, 0x3c, !PT ;  /* 0x0000000602027c12 */ /* 0x000fc8000f8e3cff */
[----:B------:R-:W-:-:S04]  /*3cb0*/  SHF.L.U32 R2, R2, 0x1f, RZ ;  /* 0x0000001f02027819 */ /* 0x000fc800000006ff */
[----:B------:R-:W2:Y:S02]  /*3cc0*/  SYNCS.PHASECHK.TRANS64.TRYWAIT P0, [UR7], R2 ;  /* 0x00000002ff0075a7 */ /* 0x000ea40008001107 */
[----:B--2---:R-:W-:Y:S05]  /*3cd0*/  @!P0 BRA `(.L_x_72) ;  /* 0x0000003c00808947 */ /* 0x004fea0003800000 */
.L_x_166:
[----:B------:R-:W-:Y:S01]  /*3ce0*/  NOP ;  /* 0x0000000000007918 */ /* 0x000fe20000000000 */
[----:B-1----:R-:W1:Y:S01]  /*3cf0*/  LDS R0, [UR4+0x14] ;  /* 0x00001404ff007984 */ /* 0x002e620008000800 */
[----:B------:R-:W-:Y:S01]  /*3d00*/  ULOP3.LUT UR6, UR16, 0xffff, URZ, 0xc0, !UPT ;  /* 0x0000ffff10067892 */ /* 0x000fe2000f8ec0ff */
[----:B------:R-:W-:Y:S01]  /*3d10*/  UMOV UR8, 0xffff ;  /* 0x0000ffff00087882 */ /* 0x000fe20000000000 */
[----:B------:R-:W-:Y:S02]  /*3d20*/  UMOV UR5, 0x1 ;  /* 0x0000000100057882 */ /* 0x000fe40000000000 */
[----:B------:R-:W-:-:S04]  /*3d30*/  USHF.R.U32.HI UR6, URZ, 0x5, UR6 ;  /* 0x00000005ff067899 */ /* 0x000fc80008011606 */
[----:B------:R-:W-:Y:S02]  /*3d40*/  USHF.L.U32 UR8, UR8, UR6, URZ ;  /* 0x0000000608087299 */ /* 0x000fe400080006ff */
[----:B------:R-:W-:-:S04]  /*3d50*/  USHF.L.U32 UR5, UR5, UR6, URZ ;  /* 0x0000000605057299 */ /* 0x000fc800080006ff */
[----:B-1----:R-:W-:-:S04]  /*3d60*/  LOP3.LUT R0, R0, UR8, RZ, 0xc0, !PT ;  /* 0x0000000800007c12 */ /* 0x002fc8000f8ec0ff */
[----:B------:R-:W-:-:S13]  /*3d70*/  ISETP.NE.AND P0, PT, R0, UR8, PT ;  /* 0x0000000800007c0c */ /* 0x000fda000bf05270 */
[----:B------:R-:W-:Y:S05]  /*3d80*/  @P0 BRA `(.L_x_73) ;  /* 0x0000000000580947 */ /* 0x000fea0003800000 */
[----:B------:R-:W1:Y:S02]  /*3d90*/  LDS R0, [UR4+0x18] ;  /* 0x00001804ff007984 */ /* 0x000e640008000800 */
[----:B-1----:R-:W-:-:S04]  /*3da0*/  LOP3.LUT R0, R0, UR5, RZ, 0xc0, !PT ;  /* 0x0000000500007c12 */ /* 0x002fc8000f8ec0ff */
[----:B------:R-:W-:-:S13]  /*3db0*/  ISETP.NE.AND P0, PT, R0, UR5, PT ;  /* 0x0000000500007c0c */ /* 0x000fda000bf05270 */
[----:B------:R-:W-:Y:S05]  /*3dc0*/  @P0 BRA `(.L_x_74) ;  /* 0x00000000003c0947 */ /* 0x000fea0003800000 */
[----:B------:R-:W1:Y:S01]  /*3dd0*/  S2R R2, SR_LANEID ;  /* 0x0000000000027919 */ /* 0x000e620000000000 */
[----:B------:R-:W-:Y:S01]  /*3de0*/  ULOP3.LUT UR8, URZ, UR8, URZ, 0x33, !UPT ;  /* 0x00000008ff087292 */ /* 0x000fe2000f8e33ff */
[----:B------:R-:W-:Y:S02]  /*3df0*/  VOTEU.ANY UR7, UPT, PT ;  /* 0x0000000000077886 */ /* 0x000fe400038e0100 */
[----:B------:R-:W-:-:S03]  /*3e00*/  UFLO.U32 UR7, UR7 ;  /* 0x00000007000772bd */ /* 0x000fc600080e0000 */
[----:B------:R-:W-:-:S04]  /*3e10*/  IMAD.U32 R0, RZ, RZ, UR8 ;  /* 0x00000008ff007e24 */ /* 0x000fc8000f8e00ff */
[----:B------:R2:W4:Y:S02]  /*3e20*/  REDUX UR6, R0 ;  /* 0x00000000000673c4 */ /* 0x0005240000000000 */
[----:B------:R1:W-:Y:S02]  /*3e30*/  UTCATOMSWS.AND URZ, UR8 ;  /* 0x0000000800ff79e3 */ /* 0x0003e40008000000 */
[----:B-1----:R-:W-:Y:S02]  /*3e40*/  ISETP.EQ.U32.AND P0, PT, R2, UR7, PT ;  /* 0x0000000702007c0c */ /* 0x002fe4000bf02070 */
[----:B--2---:R-:W-:Y:S02]  /*3e50*/  LOP3.LUT R0, RZ, UR5, RZ, 0x33, !PT ;  /* 0x00000005ff007c12 */ /* 0x004fe4000f8e33ff */
[----:B----4-:R-:W-:Y:S02]  /*3e60*/  MOV R2, UR6 ;  /* 0x0000000600027c02 */ /* 0x010fe40008000f00 */
[----:B------:R-:W1:Y:S07]  /*3e70*/  REDUX UR5, R0 ;  /* 0x00000000000573c4 */ /* 0x000e6e0000000000 */
[----:B------:R2:W-:Y:S01]  /*3e80*/  @P0 ATOMS.AND RZ, [UR4+0x14], R2 ;  /* 0x00001402ffff098c */ /* 0x0005e2000a800004 */
[----:B-1----:R-:W-:-:S05]  /*3e90*/  IMAD.U32 R0, RZ, RZ, UR5 ;  /* 0x00000005ff007e24 */ /* 0x002fca000f8e00ff */
[----:B------:R2:W-:Y:S01]  /*3ea0*/  @P0 ATOMS.AND RZ, [UR4+0x18], R0 ;  /* 0x00001800ffff098c */ /* 0x0005e2000a800004 */
[----:B------:R-:W-:Y:S05]  /*3eb0*/  BRA `(.L_x_75) ;  /* 0x0000000000147947 */ /* 0x000fea0003800000 */
.L_x_74:
[----:B------:R-:W-:Y:S02]  /*3ec0*/  MOV R2, 0x3ee0 ;  /* 0x00003ee000027802 */ /* 0x000fe40000000f00 */
[----:B---3-5:R-:W-:Y:S05]  /*3ed0*/  CALL.REL.NOINC `($__internal_0_$__cuda_sm10x_tcgen05_guardrail_trap_col_being_dealloced_not_returned_by_alloc) ;  /* 0x0000003c00f47944 */ /* 0x028fea0003c00000 */
[----:B------:R-:W-:Y:S05]  /*3ee0*/  BRA `(.L_x_75) ;  /* 0x0000000000087947 */ /* 0x000fea0003800000 */
.L_x_73:
[----:B------:R-:W-:Y:S02]  /*3ef0*/  MOV R2, 0x3f10 ;  /* 0x00003f1000027802 */ /* 0x000fe40000000f00 */
[----:B---3-5:R-:W-:Y:S05]  /*3f00*/  CALL.REL.NOINC `($__internal_2_$__cuda_sm10x_tcgen05_guardrail_trap_unallocated_columns_being_dealloced) ;  /* 0x0000004000007944 */ /* 0x028fea0003c00000 */
.L_x_75:
[----:B------:R-:W-:Y:S01]  /*3f10*/  NOP ;  /* 0x0000000000007918 */ /* 0x000fe20000000000 */
[----:B------:R-:W-:Y:S05]  /*3f20*/  EXIT ;  /* 0x000000000000794d */ /* 0x000fea0003800000 */
.L_x_57:
[----:B------:R-:W-:-:S09]  /*3f30*/  UISETP.NE.OR UP2, UPT, UR8, 0x3, !UP2 ;  /* 0x000000030800788c */ /* 0x000fd2000d745670 */
[----:B------:R-:W-:Y:S05]  /*3f40*/  BRA.U UP2, `(.L_x_76) ;  /* 0x0000000d02ac7547 */ /* 0x000fea000b800000 */
[----:B------:R-:W1:Y:S01]  /*3f50*/  LDC R0, c[0x0][0xb30] ;  /* 0x0002cc00ff007b82 */ /* 0x000e620000000800 */
[----:B------:R-:W2:Y:S01]  /*3f60*/  LDCU.64 UR8, c[0x0][0x888] ;  /* 0x00011100ff0877ac */ /* 0x000ea20008000a00 */
[----:B------:R-:W-:Y:S01]  /*3f70*/  IMAD.MOV.U32 R32, RZ, RZ, 0x1 ;  /* 0x00000001ff207424 */ /* 0x000fe200078e00ff */
[----:B------:R-:W-:Y:S01]  /*3f80*/  CS2R R28, SRZ ;  /* 0x00000000001c7805 */ /* 0x000fe2000001ff00 */
[----:B------:R-:W-:Y:S01]  /*3f90*/  IMAD.MOV.U32 R25, RZ, RZ, 0x2000 ;  /* 0x00002000ff197424 */ /* 0x000fe200078e00ff */
[----:B------:R-:W4:Y:S03]  /*3fa0*/  LDCU.64 UR4, c[0x0][0x890] ;  /* 0x00011200ff0477ac */ /* 0x000f260008000a00 */
[----:B------:R-:W3:Y:S01]  /*3fb0*/  LDC R24, c[0x0][0x370] ;  /* 0x0000dc00ff187b82 */ /* 0x000ee20000000800 */
[----:B------:R-:W-:Y:S01]  /*3fc0*/  UMOV UR7, 0x400 ;  /* 0x0000040000077882 */ /* 0x000fe20000000000 */
[----:B------:R-:W-:-:S02]  /*3fd0*/  UPLOP3.LUT UP1, UPT, UPT, UPT, UPT, 0x40, 0x4 ;  /* 0x000000000004789c */ /* 0x000fc40003f2e870 */
[----:B------:R-:W-:Y:S01]  /*3fe0*/  ULEA UR7, UR37, UR7, 0x18 ;  /* 0x0000000725077291 */ /* 0x000fe2000f8ec0ff */
[----:B------:R-:W-:-:S03]  /*3ff0*/  UMOV UR13, URZ ;  /* 0x000000ff000d7c82 */ /* 0x000fc60008000000 */
[----:B------:R-:W3:Y:S01]  /*4000*/  LDC R3, c[0x0][0xb0c] ;  /* 0x0002c300ff037b82 */ /* 0x000ee20000000800 */
[----:B--2---:R-:W-:Y:S02]  /*4010*/  UISETP.NE.U32.AND UP3, UPT, UR8, URZ, UPT ;  /* 0x000000ff0800728c */ /* 0x004fe4000bf65070 */
[----:B----4-:R-:W-:-:S05]  /*4020*/  UISETP.NE.U32.AND UP4, UPT, UR4, URZ, UPT ;  /* 0x000000ff0400728c */ /* 0x010fca000bf85070 */
[----:B------:R-:W2:Y:S01]  /*4030*/  LDC R18, c[0x0][0xb20] ;  /* 0x0002c800ff127b82 */ /* 0x000ea20000000800 */
[----:B-1----:R-:W-:Y:S01]  /*4040*/  ISETP.NE.AND P1, PT, R0, 0x1, PT ;  /* 0x000000010000780c */ /* 0x002fe20003f25270 */
[----:B------:R-:W-:Y:S02]  /*4050*/  UISETP.NE.AND.EX UP3, UPT, UR9, URZ, UPT, UP3 ;  /* 0x000000ff0900728c */ /* 0x000fe4000bf65330 */
[----:B------:R-:W-:-:S04]  /*4060*/  UISETP.NE.AND.EX UP4, UPT, UR5, URZ, UPT, UP4 ;  /* 0x000000ff0500728c */ /* 0x000fc8000bf85340 */
[----:B------:R-:W1:Y:S08]  /*4070*/  LDC.64 R30, c[0x0][0x348] ;  /* 0x0000d200ff1e7b82 */ /* 0x000e700000000a00 */
[----:B------:R-:W4:Y:S08]  /*4080*/  LDC.64 R16, c[0x0][0xb10] ;  /* 0x0002c400ff107b82 */ /* 0x000f300000000a00 */
[----:B------:R-:W1:Y:S08]  /*4090*/  LDC.64 R6, c[0x0][0xb18] ;  /* 0x0002c600ff067b82 */ /* 0x000e700000000a00 */
[----:B------:R-:W1:Y:S08]  /*40a0*/  LDC.64 R4, c[0x0][0xb28] ;  /* 0x0002ca00ff047b82 */ /* 0x000e700000000a00 */
[----:B--23--:R-:W1:Y:S02]  /*40b0*/  LDC R19, c[0x0][0x374] ;  /* 0x0000dd00ff137b82 */ /* 0x00ce640000000800 */
.L_x_85:
[C---:B------:R-:W-:Y:S02]  /*40c0*/  LEA R0, R29.reuse, UR7, 0x3 ;  /* 0x000000071d007c11 */ /* 0x040fe4000f8e18ff */
[----:B------:R-:W-:Y:S02]  /*40d0*/  SHF.L.U32 R2, R28, 0x1f, RZ ;  /* 0x0000001f1c027819 */ /* 0x000fe400000006ff */
[----:B------:R-:W-:Y:S02]  /*40e0*/  LEA R20, R29, UR7, 0x4 ;  /* 0x000000071d147c11 */ /* 0x000fe4000f8e20ff */
[----:B--2---:R-:W2:Y:S02]  /*40f0*/  SYNCS.PHASECHK.TRANS64.TRYWAIT P0, [R0+URZ+0x100], R2 ;  /* 0x00010002000075a7 */ /* 0x004ea400080011ff */
[----:B--2---:R-:W-:Y:S05]  /*4100*/  @!P0 BRA `(.L_x_77) ;  /* 0x00000038008c8947 */ /* 0x004fea0003800000 */
.L_x_167:
[----:B------:R-:W-:Y:S01]  /*4110*/  ISETP.GE.AND P0, PT, R26, 0x1, PT ;  /* 0x000000011a00780c */ /* 0x000fe20003f06270 */
[----:B------:R-:W3:Y:S01]  /*4120*/  LDS.128 R20, [R20+0x190] ;  /* 0x0001900014147984 */ /* 0x000ee20000000c00 */
[----:B--2---:R-:W-:Y:S01]  /*4130*/  VIADD R0, R0, 0x110 ;  /* 0x0000011000007836 */ /* 0x004fe20000000000 */
[----:B------:R-:W-:Y:S01]  /*4140*/  @!PT LDS RZ, [RZ] ;  /* 0x00000000fffff984 */ /* 0x000fe20000000800 */
[----:B------:R-:W-:Y:S01]  /*4150*/  @!PT LDS RZ, [RZ] ;  /* 0x00000000fffff984 */ /* 0x000fe20000000800 */
[----:B------:R-:W-:Y:S01]  /*4160*/  @!PT LDS RZ, [RZ] ;  /* 0x00000000fffff984 */ /* 0x000fe20000000800 */
[----:B------:R-:W-:Y:S01]  /*4170*/  @!PT LDS RZ, [RZ] ;  /* 0x00000000fffff984 */ /* 0x000fe20000000800 */
[----:B------:R2:W-:Y:S06]  /*4180*/  MEMBAR.ALL.CTA ;  /* 0x0000000000007992 */ /* 0x0005ec0000008000 */
[----:B--2---:R-:W2:Y:S01]  /*4190*/  FENCE.VIEW.ASYNC.S ;  /* 0x00000000000073c6 */ /* 0x004ea20000000000 */
[----:B------:R-:W-:Y:S04]  /*41a0*/  PRMT R0, RZ, 0x654, R0 ;  /* 0x00000654ff007816 */ /* 0x000fe80000000000 */
[----:B--2---:R2:W-:Y:S01]  /*41b0*/  SYNCS.ARRIVE.TRANS64.RED.A1T0 RZ, [R0+URZ], RZ ;  /* 0x000000ff00ff79a7 */ /* 0x0045e200081004ff */
[----:B---3--:R-:W-:Y:S11]  /*41c0*/  LOP3.LUT P3, RZ, R22, 0x1, RZ, 0xc0, !PT ;  /* 0x0000000116ff7812 */ /* 0x008ff6000786c0ff */
[----:B------:R-:W-:Y:S02]  /*41d0*/  @!UPT UIADD3 URZ, UPT, UPT, URZ, URZ, URZ ;  /* 0x000000fffffff290 */ /* 0x000fe4000fffe0ff */
[----:B------:R-:W-:Y:S02]  /*41e0*/  @P3 MOV R11, R20 ;  /* 0x00000014000b3202 */ /* 0x000fe40000000f00 */
[----:B------:R-:W-:Y:S01]  /*41f0*/  @P3 LOP3.LUT R10, R21, 0xffff, RZ, 0xc0, !PT ;  /* 0x0000ffff150a3812 */ /* 0x000fe200078ec0ff */
[----:B--2---:R-:W-:Y:S06]  /*4200*/  @!P0 BRA `(.L_x_78) ;  /* 0x0000000000a48947 */ /* 0x004fec0003800000 */
[-C--:B-1----:R-:W-:Y:S01]  /*4210*/  IMAD.HI.U32 R0, R19, R7.reuse, RZ ;  /* 0x0000000713007227 */ /* 0x082fe200078e00ff */
[----:B------:R-:W-:Y:S02]  /*4220*/  ISETP.NE.AND P0, PT, R6, 0x1, PT ;  /* 0x000000010600780c */ /* 0x000fe40003f05270 */
[----:B------:R-:W-:Y:S01]  /*4230*/  ISETP.NE.AND P2, PT, R26, 0x1, PT ;  /* 0x000000011a00780c */ /* 0x000fe20003f45270 */
[----:B----4-:R-:W-:Y:S01]  /*4240*/  IMAD.HI.U32 R9, R24, R16, RZ ;  /* 0x0000001018097227 */ /* 0x010fe200078e00ff */
[----:B------:R-:W-:Y:S02]  /*4250*/  SHF.R.U32.HI R0, RZ, R18, R0 ;  /* 0x00000012ff007219 */ /* 0x000fe40000011600 */
[----:B------:R-:W-:Y:S01]  /*4260*/  ISETP.NE.AND P4, PT, R3, 0x1, PT ;  /* 0x000000010300780c */ /* 0x000fe20003f85270 */
[----:B------:R-:W-:Y:S01]  /*4270*/  IMAD.HI.U32 R13, R10, R7, RZ ;  /* 0x000000070a0d7227 */ /* 0x000fe200078e00ff */
[----:B------:R-:W-:Y:S02]  /*4280*/  SHF.R.U32.HI R9, RZ, R17, R9 ;  /* 0x00000011ff097219 */ /* 0x000fe40000011609 */
[----:B------:R-:W-:Y:S01]  /*4290*/  SEL R0, R19, R0, !P0 ;  /* 0x0000000013007207 */ /* 0x000fe20004000000 */
[----:B------:R-:W-:Y:S01]  /*42a0*/  IMAD.HI.U32 R12, R11, R16, RZ ;  /* 0x000000100b0c7227 */ /* 0x000fe200078e00ff */
[----:B------:R-:W-:Y:S03]  /*42b0*/  SEL R9, R24, R9, !P4 ;  /* 0x0000000918097207 */ /* 0x000fe60006000000 */
[-C--:B------:R-:W-:Y:S01]  /*42c0*/  IMAD.HI.U32 R8, R0, R4.reuse, RZ ;  /* 0x0000000400087227 */ /* 0x080fe200078e00ff */
[----:B------:R-:W-:Y:S03]  /*42d0*/  SHF.R.U32.HI R12, RZ, R17, R12 ;  /* 0x00000011ff0c7219 */ /* 0x000fe6000001160c */
[----:B------:R-:W-:Y:S01]  /*42e0*/  IMAD.HI.U32 R2, R9, R4, RZ ;  /* 0x0000000409027227 */ /* 0x000fe200078e00ff */
[-C--:B------:R-:W-:Y:S02]  /*42f0*/  @P2 SHF.R.U32.HI R0, RZ, R5.reuse, R8 ;  /* 0x00000005ff002219 */ /* 0x080fe40000011608 */
[----:B------:R-:W-:Y:S02]  /*4300*/  SHF.R.U32.HI R8, RZ, R18, R13 ;  /* 0x00000012ff087219 */ /* 0x000fe4000001160d */
[----:B------:R-:W-:Y:S01]  /*4310*/  @P2 SHF.R.U32.HI R9, RZ, R5, R2 ;  /* 0x00000005ff092219 */ /* 0x000fe20000011602 */
[----:B------:R-:W-:Y:S01]  /*4320*/  IMAD R0, R26, R0, RZ ;  /* 0x000000001a007224 */ /* 0x000fe200078e02ff */
[----:B------:R-:W-:Y:S02]  /*4330*/  SEL R8, R10, R8, !P0 ;  /* 0x000000080a087207 */ /* 0x000fe40004000000 */
[----:B------:R-:W-:Y:S01]  /*4340*/  SEL R2, R11, R12, !P4 ;  /* 0x0000000c0b027207 */ /* 0x000fe20006000000 */
[----:B------:R-:W-:Y:S01]  /*4350*/  IMAD R12, R26, R9, RZ ;  /* 0x000000091a0c7224 */ /* 0x000fe200078e02ff */
[C---:B------:R-:W-:Y:S01]  /*4360*/  ISETP.GE.AND P0, PT, R8.reuse, R0, PT ;  /* 0x000000000800720c */ /* 0x040fe20003f06270 */
[----:B------:R-:W-:Y:S03]  /*4370*/  IMAD.HI.U32 R0, R8, R4, RZ ;  /* 0x0000000408007227 */ /* 0x000fe600078e00ff */
[----:B------:R-:W-:Y:S02]  /*4380*/  ISETP.GE.OR P0, PT, R2, R12, P0 ;  /* 0x0000000c0200720c */ /* 0x000fe40000706670 */
[-C--:B------:R-:W-:Y:S04]  /*4390*/  SHF.R.U32.HI R0, RZ, R5.reuse, R0 ;  /* 0x00000005ff007219 */ /* 0x080fe80000011600 */
[----:B------:R-:W-:Y:S05]  /*43a0*/  SEL R13, R8, R0, !P2 ;  /* 0x00000000080d7207 */ /* 0x000fea0005000000 */
[----:B------:R-:W-:Y:S02]  /*43b0*/  IMAD.MOV R12, RZ, RZ, -R13 ;  /* 0x000000ffff0c7224 */ /* 0x000fe400078e0a0d */
[----:B------:R-:W-:Y:S04]  /*43c0*/  @!P0 IMAD.HI.U32 R0, R2, R4, RZ ;  /* 0x0000000402008227 */ /* 0x000fe800078e00ff */
[----:B------:R-:W-:Y:S01]  /*43d0*/  IMAD R12, R26, R12, R8 ;  /* 0x0000000c1a0c7224 */ /* 0x000fe200078e0208 */
[----:B------:R-:W-:Y:S04]  /*43e0*/  @!P0 SHF.R.U32.HI R0, RZ, R5, R0 ;  /* 0x00000005ff008219 */ /* 0x000fe80000011600 */
[----:B------:R-:W-:Y:S04]  /*43f0*/  @!P0 SEL R0, R2, R0, !P2 ;  /* 0x0000000002008207 */ /* 0x000fe80005000000 */
[----:B------:R-:W-:Y:S01]  /*4400*/  @!P0 IADD3 R13, PT, PT, R13, -R0, RZ ;  /* 0x800000000d0d8210 */ /* 0x000fe20007ffe0ff */
[----:B------:R-:W-:Y:S01]  /*4410*/  @!P0 IMAD R0, R9, R12, R0 ;  /* 0x0000000c09008224 */ /* 0x000fe200078e0200 */
[----:B------:R-:W-:Y:S01]  /*4420*/  IADD3 R9, PT, PT, -R8, RZ, RZ ;  /* 0x000000ff08097210 */ /* 0x000fe20007ffe1ff */
[--C-:B------:R-:W-:Y:S02]  /*4430*/  IMAD.MOV R12, RZ, RZ, -R2.reuse ;  /* 0x000000ffff0c7224 */ /* 0x100fe400078e0a02 */
[----:B------:R-:W-:Y:S02]  /*4440*/  @!P0 IMAD R8, R13, R26, R2 ;  /* 0x0000001a0d088224 */ /* 0x000fe400078e0202 */
[----:B------:R-:W-:Y:S02]  /*4450*/  @!P0 IMAD.MOV.U32 R2, RZ, RZ, R0 ;  /* 0x000000ffff028224 */ /* 0x000fe400078e0000 */
[----:B------:R-:W-:Y:S02]  /*4460*/  IMAD R11, R3, R12, R11 ;  /* 0x0000000c030b7224 */ /* 0x000fe400078e020b */
[----:B------:R-:W-:Y:S02]  /*4470*/  IMAD R10, R6, R9, R10 ;  /* 0x00000009060a7224 */ /* 0x000fe400078e020a */
[----:B------:R-:W-:Y:S02]  /*4480*/  IMAD R11, R2, R3, R11 ;  /* 0x00000003020b7224 */ /* 0x000fe400078e020b */
[----:B------:R-:W-:Y:S02]  /*4490*/  IMAD R10, R8, R6, R10 ;  /* 0x00000006080a7224 */ /* 0x000fe400078e020a */
.L_x_78:
[----:B------:R-:W-:Y:S05]  /*44a0*/  BRA.U UP1, `(.L_x_79) ;  /* 0x0000000101107547 */ /* 0x000fea000b800000 */
[----:B------:R-:W-:Y:S04]  /*44b0*/  MOV R2, UR6 ;  /* 0x0000000600027c02 */ /* 0x000fe80008000f00 */
[----:B------:R-:W-:Y:S04]  /*44c0*/  SHF.L.U32 R2, R2, 0x1f, RZ ;  /* 0x0000001f02027819 */ /* 0x000fe800000006ff */
[----:B------:R-:W2:Y:S02]  /*44d0*/  SYNCS.PHASECHK.TRANS64.TRYWAIT P0, [UR7+0xf8], R2 ;  /* 0x0000f802ff0075a7 */ /* 0x000ea40008001107 */
[----:B--2---:R-:W-:Y:S05]  /*44e0*/  @!P0 BRA `(.L_x_80) ;  /* 0x0000003400a88947 */ /* 0x004fea0003800000 */
.L_x_79:
[----:B------:R-:W-:Y:S02]  /*44f0*/  R2UR UR11, R15 ;  /* 0x000000000f0b72ca */ /* 0x000fe400000e0000 */
[----:B------:R-:W-:Y:S02]  /*4500*/  R2UR UR10, R14 ;  /* 0x000000000e0a72ca */ /* 0x000fe400000e0000 */
[----:B------:R-:W-:Y:S04]  /*4510*/  ISETP.NE.U32.AND P2, PT, RZ, UR4, PT ;  /* 0x00000004ff007c0c */ /* 0x000fe8000bf45070 */
[----:B------:R-:W-:Y:S05]  /*4520*/  ISETP.NE.AND.EX P2, PT, RZ, UR5, PT, P2 ;  /* 0x00000005ff007c0c */ /* 0x000fea000bf45320 */
[----:B------:R-:W-:Y:S02]  /*4530*/  USHF.L.U32 UR11, UR11, 0x6, URZ ;  /* 0x000000060b0b7899 */ /* 0x000fe400080006ff */
[----:B------:R-:W-:Y:S01]  /*4540*/  USHF.L.U32 UR10, UR10, 0x6, URZ ;  /* 0x000000060a0a7899 */ /* 0x000fe200080006ff */
[----:B------:R-:W-:Y:S11]  /*4550*/  BRA.U !UP4, `(.L_x_81) ;  /* 0x000000010c347547 */ /* 0x000ff6000b800000 */
[----:B------:R-:W-:Y:S01]  /*4560*/  UPLOP3.LUT UP0, UPT, UPT, UPT, UP3, 0x80, 0x8 ;  /* 0x000000000008789c */ /* 0x000fe20003f0f030 */
[----:B--2---:R-:W-:Y:S02]  /*4570*/  HFMA2 R0, -RZ, RZ, 0, 5.9604644775390625e-08 ;  /* 0x00000001ff007431 */ /* 0x004fe400000001ff */
[----:B------:R-:W-:Y:S03]  /*4580*/  IMAD.MOV.U32 R64, RZ, RZ, 0x1 ;  /* 0x00000001ff407424 */ /* 0x000fe600078e00ff */
[----:B------:R-:W-:Y:S05]  /*4590*/  PLOP3.LUT P0, PT, PT, PT, UP0, 0x80, 0x8 ;  /* 0x000000000008781c */ /* 0x000fea0003f0f008 */
[----:B------:R-:W2:Y:S01]  /*45a0*/  @UP0 LDCU.64 UR14, c[0x0][0x888] ;  /* 0x00011100ff0e07ac */ /* 0x000ea20008000a00 */
[----:B------:R-:W-:Y:S07]  /*45b0*/  @UP0 UIMAD UR8, UR36, UR4, URZ ;  /* 0x00000004240802a4 */ /* 0x000fee000f8e02ff */
[----:B------:R-:W-:Y:S01]  /*45c0*/  @!P0 PRMT R64, R0, 0x7610, R64 ;  /* 0x0000761000408816 */ /* 0x000fe20000000040 */
[----:B--2---:R-:W-:Y:S03]  /*45d0*/  @UP0 UIMAD.WIDE UR14, UR8, 0x4, UR14 ;  /* 0x00000004080e08a5 */ /* 0x004fe6000f8e020e */
[----:B------:R-:W2:Y:S03]  /*45e0*/  @!UP0 LDCU UR8, c[0x0][0x880] ;  /* 0x00011000ff0887ac */ /* 0x000ea60008000800 */
[----:B------:R-:W-:Y:S01]  /*45f0*/  IMAD.U32 R8, RZ, RZ, UR14 ;  /* 0x0000000eff087e24 */ /* 0x000fe2000f8e00ff */
[----:B------:R-:W-:Y:S05]  /*4600*/  MOV R9, UR15 ;  /* 0x0000000f00097c02 */ /* 0x000fea0008000f00 */
[----:B-----5:R3:W5:Y:S02]  /*4610*/  @P0 LDG.E R35, desc[UR46][R8.64] ;  /* 0x0000002e08230981 */ /* 0x020764000c1e1900 */
[----:B--23--:R-:W-:Y:S07]  /*4620*/  @!P0 IMAD.U32 R35, RZ, RZ, UR8 ;  /* 0x00000008ff238e24 */ /* 0x00cfee000f8e00ff */
.L_x_81:
[----:B-----5:R-:W-:Y:S01]  /*4630*/  @!P2 FSETP.EQ.AND P0, PT, R35, RZ, PT ;  /* 0x000000ff2300a20b */ /* 0x020fe20003f02000 */
[----:B------:R-:W-:Y:S01]  /*4640*/  @!UPT UIADD3 URZ, UPT, UPT, URZ, URZ, URZ ;  /* 0x000000fffffff290 */ /* 0x000fe2000fffe0ff */
[----:B------:R-:W-:Y:S11]  /*4650*/  @!P2 BRA `(.L_x_82) ;  /* 0x000000000014a947 */ /* 0x000ff60003800000 */
[----:B------:R-:W-:Y:S02]  /*4660*/  LOP3.LUT P2, RZ, R64, 0xff, RZ, 0xc0, !PT ;  /* 0x000000ff40ff7812 */ /* 0x000fe4000784c0ff */
[----:B------:R-:W-:Y:S04]  /*4670*/  PLOP3.LUT P0, PT, PT, PT, UP0, 0x80, 0x8 ;  /* 0x000000000008781c */ /* 0x000fe80003f0f008 */
[----:B------:R-:W-:Y:S07]  /*4680*/  PLOP3.LUT P0, PT, P0, PT, PT, 0x8, 0x80 ;  /* 0x000000000080781c */ /* 0x000fee000070e170 */
[----:B------:R-:W-:Y:S11]  /*4690*/  @P2 FSETP.EQ.AND P0, PT, R35, RZ, PT ;  /* 0x000000ff2300220b */ /* 0x000ff60003f02000 */
[----:B------:R-:W-:Y:S02]  /*46a0*/  @!UPT UIADD3 URZ, UPT, UPT, URZ, URZ, URZ ;  /* 0x000000fffffff290 */ /* 0x000fe4000fffe0ff */
.L_x_82:
[----:B------:R-:W-:Y:S01]  /*46b0*/  ULEA UR15, UR13, UR7, 0x3 ;  /* 0x000000070d0f7291 */ /* 0x000fe2000f8e18ff */
[----:B------:R-:W-:Y:S02]  /*46c0*/  SHF.L.U32 R9, R32, 0x1f, RZ ;  /* 0x0000001f20097819 */ /* 0x000fe400000006ff */
[----:B------:R-:W-:Y:S04]  /*46d0*/  ELECT P4, URZ, PT ;  /* 0x0000000000ff782f */ /* 0x000fe80003880000 */
[----:B------:R-:W-:Y:S02]  /*46e0*/  PLOP3.LUT P4, PT, P0, P4, PT, 0xf2, 0x2f ;  /* 0x00000000002f781c */ /* 0x000fe40000789e72 */
[----:B------:R-:W3:Y:S11]  /*46f0*/  SYNCS.PHASECHK.TRANS64.TRYWAIT P2, [UR15+0xd8], R9 ;  /* 0x0000d809ff0075a7 */ /* 0x000ef6000804110f */
[----:B-1----:R-:W-:Y:S05]  /*4700*/  @!P4 IADD3 R8, P0, PT, R30, 0x580, RZ ;  /* 0x000005801e08c810 */ /* 0x002fea0007f1e0ff */
[----:B--2---:R-:W-:Y:S01]  /*4710*/  @!P4 IMAD.X R2, RZ, RZ, R31, P0 ;  /* 0x000000ffff02c224 */ /* 0x004fe200000e061f */
[----:B---3--:R-:W-:Y:S07]  /*4720*/  @!P2 BRA `(.L_x_83) ;  /* 0x000000340030a947 */ /* 0x008fee0003800000 */
.L_x_170:
[----:B------:R-:W2:Y:S01]  /*4730*/  LDC.64 R12, c[0x0][0xb18] ;  /* 0x0002c600ff0c7b82 */ /* 0x000ea20000000a00 */
[----:B------:R-:W-:Y:S01]  /*4740*/  @!P4 R2UR UR8, R2 ;  /* 0x000000000208c2ca */ /* 0x000fe200000e0000 */
[----:B------:R-:W-:Y:S01]  /*4750*/  VOTEU.ALL UP2, P4 ;  /* 0x0000000000ff7886 */ /* 0x000fe20002040000 */
[----:B------:R-:W-:Y:S01]  /*4760*/  @!P4 R2UR UR9, R8 ;  /* 0x000000000809c2ca */ /* 0x000fe200000e0000 */
[----:B------:R-:W-:Y:S01]  /*4770*/  VOTEU.ALL UP1, P4 ;  /* 0x0000000000ff7886 */ /* 0x000fe20002020000 */
[----:B-1----:R-:W-:Y:S03]  /*4780*/  @!P4 IMAD.MOV.U32 R0, RZ, RZ, 0x2000 ;  /* 0x00002000ff00c424 */ /* 0x002fe600078e00ff */
[----:B------:R-:W1:Y:S01]  /*4790*/  @!P1 LDC R2, c[0x0][0xb0c] ;  /* 0x0002c300ff029b82 */ /* 0x000e620000000800 */
[----:B------:R-:W-:Y:S01]  /*47a0*/  UMOV UR20, 0x0 ;  /* 0x0000000000147882 */ /* 0x000fe20000000000 */
[----:B------:R-:W-:Y:S01]  /*47b0*/  UMOV UR21, 0x10000000 ;  /* 0x1000000000157882 */ /* 0x000fe20000000000 */
[----:B------:R-:W-:Y:S01]  /*47c0*/  UMOV UR12, UR36 ;  /* 0x00000024000c7c82 */ /* 0x000fe20008000000 */
[----:B------:R-:W-:Y:S01]  /*47d0*/  UIADD3 UR14, UPT, UPT, UR13, 0x1, URZ ;  /* 0x000000010d0e7890 */ /* 0x000fe2000fffe0ff */
[----:B------:R-:W-:Y:S01]  /*47e0*/  @P3 SHF.R.U32.HI R27, RZ, 0x10, R21 ;  /* 0x00000010ff1b3819 */ /* 0x000fe20000011615 */
[----:B------:R-:W-:Y:S02]  /*47f0*/  VIADD R29, R29, 0x1 ;  /* 0x000000011d1d7836 */ /* 0x000fe40000000000 */
[----:B------:R-:W-:Y:S01]  /*4800*/  IMAD.U32 R9, RZ, RZ, UR8 ;  /* 0x00000008ff097e24 */ /* 0x000fe2000f8e00ff */
[----:B------:R-:W-:Y:S01]  /*4810*/  @!UP2 ULEA UR8, UR13, UR7, 0xd ;  /* 0x000000070d08a291 */ /* 0x000fe2000f8e68ff */
[----:B------:R-:W-:Y:S01]  /*4820*/  IMAD.U32 R8, RZ, RZ, UR9 ;  /* 0x00000009ff087e24 */ /* 0x000fe2000f8e00ff */
[----:B------:R-:W-:Y:S02]  /*4830*/  UIADD3 UR9, UPT, UPT, UR15, 0xc0, URZ ;  /* 0x000000c00f097890 */ /* 0x000fe4000fffe0ff */
[----:B------:R-:W-:Y:S01]  /*4840*/  @!P4 R2UR UR19, R9 ;  /* 0x000000000913c2ca */ /* 0x000fe200000e0000 */
[----:B------:R-:W-:Y:S01]  /*4850*/  @!UP2 UIADD3 UR8, UPT, UPT, UR8, 0x400, URZ ;  /* 0x000004000808a890 */ /* 0x000fe2000fffe0ff */
[----:B------:R-:W-:Y:S01]  /*4860*/  @!P4 R2UR UR18, R8 ;  /* 0x000000000812c2ca */ /* 0x000fe200000e0000 */
[----:B------:R-:W-:Y:S01]  /*4870*/  UISETP.NE.AND UP5, UPT, UR14, 0x3, UPT ;  /* 0x000000030e00788c */ /* 0x000fe2000bfa5270 */
[----:B------:R-:W3:Y:S01]  /*4880*/  LDC.64 R8, c[0x0][0xb10] ;  /* 0x0002c400ff087b82 */ /* 0x000ee20000000a00 */
[----:B------:R-:W-:Y:S02]  /*4890*/  UPRMT UR16, UR37, 0x654, UR9 ;  /* 0x0000065425107896 */ /* 0x000fe40008000009 */
[----:B------:R-:W-:Y:S02]  /*48a0*/  USEL UR17, URZ, 0x1, UP5 ;  /* 0x00000001ff117887 */ /* 0x000fe4000a800000 */
[----:B------:R-:W-:Y:S04]  /*48b0*/  USEL UR14, UR14, URZ, UP5 ;  /* 0x000000ff0e0e7287 */ /* 0x000fe8000a800000 */
[----:B------:R-:W-:Y:S01]  /*48c0*/  ULEA UR13, UR14, UR7, 0x3 ;  /* 0x000000070e0d7291 */ /* 0x000fe2000f8e18ff */
[----:B------:R-:W-:Y:S01]  /*48d0*/  LOP3.LUT R32, R32, UR17, RZ, 0x3c, !PT ;  /* 0x0000001120207c12 */ /* 0x000fe2000f8e3cff */
[----:B------:R1:W-:Y:S01]  /*48e0*/  @!UP1 UTMALDG.3D [UR8], [UR18], desc[UR20] ;  /* 0x00001408120095b4 */ /* 0x0003e20008011000 */
[----:B------:R5:W-:Y:S02]  /*48f0*/  @!P4 SYNCS.ARRIVE.TRANS64.RED.A0TR RZ, [UR15+0xc0], R0 ;  /* 0x0000c000ffffc9a7 */ /* 0x000be4000830040f */
[----:B------:R-:W-:Y:S01]  /*4900*/  SHF.L.U32 R14, R32, 0x1f, RZ ;  /* 0x0000001f200e7819 */ /* 0x000fe200000006ff */
[C---:B---3--:R-:W-:Y:S01]  /*4910*/  @!P1 IMAD.HI.U32 R8, R11.reuse, R8, RZ ;  /* 0x000000080b089227 */ /* 0x048fe200078e00ff */
[----:B--2---:R-:W-:Y:S02]  /*4920*/  @!P1 ISETP.NE.AND P0, PT, R12, 0x1, PT ;  /* 0x000000010c00980c */ /* 0x004fe40003f05270 */
[----:B-1----:R-:W-:Y:S01]  /*4930*/  @!P1 ISETP.NE.AND P2, PT, R2, 0x1, PT ;  /* 0x000000010200980c */ /* 0x002fe20003f45270 */
[----:B------:R-:W-:Y:S01]  /*4940*/  SYNCS.ARRIVE.TRANS64.RED.A1T0 RZ, [UR16], RZ ;  /* 0x000000ffffff79a7 */ /* 0x000fe20008100410 */
[C---:B------:R-:W-:Y:S01]  /*4950*/  @!P1 IMAD.HI.U32 R13, R10.reuse, R13, RZ ;  /* 0x0000000d0a0d9227 */ /* 0x040fe200078e00ff */
[----:B------:R-:W-:Y:S04]  /*4960*/  @!P1 SHF.R.U32.HI R8, RZ, R9, R8 ;  /* 0x00000009ff089219 */ /* 0x000fe80000011608 */
[----:B------:R-:W-:Y:S01]  /*4970*/  @!P1 SEL R8, R11, R8, !P2 ;  /* 0x000000080b089207 */ /* 0x000fe20005000000 */
[----:B------:R-:W1:Y:S01]  /*4980*/  SYNCS.PHASECHK.TRANS64.TRYWAIT P5, [UR13+0xd8], R14 ;  /* 0x0000d80eff0075a7 */ /* 0x000e6200080a110d */
[----:B-----5:R-:W2:Y:S02]  /*4990*/  @!P1 LDC R0, c[0x0][0xb20] ;  /* 0x0002c800ff009b82 */ /* 0x020ea40000000800 */
[----:B--2---:R-:W-:Y:S04]  /*49a0*/  @!P1 SHF.R.U32.HI R0, RZ, R0, R13 ;  /* 0x00000000ff009219 */ /* 0x004fe8000001160d */
[----:B------:R-:W-:Y:S05]  /*49b0*/  @!P1 SEL R9, R10, R0, !P0 ;  /* 0x000000000a099207 */ /* 0x000fea0004000000 */
[----:B------:R-:W-:Y:S02]  /*49c0*/  @!P1 IMAD.IADD R0, R9, 0x1, -R8 ;  /* 0x0000000109009824 */ /* 0x000fe400078e0a08 */
[----:B------:R-:W-:Y:S02]  /*49d0*/  @!P1 IMAD.IADD R8, R8, 0x1, -R9 ;  /* 0x0000000108089824 */ /* 0x000fe400078e0a09 */
[----:B------:R-:W-:Y:S02]  /*49e0*/  @!P1 IMAD R11, R0, R2, R11 ;  /* 0x00000002000b9224 */ /* 0x000fe400078e020b */
[----:B------:R-:W-:Y:S01]  /*49f0*/  @!P1 IMAD R10, R8, R12, R10 ;  /* 0x0000000c080a9224 */ /* 0x000fe200078e020a */
[----:B-1----:R-:W-:Y:S06]  /*4a00*/  @!P5 BRA `(.L_x_84) ;  /* 0x000000300090d947 */ /* 0x002fec0003800000 */
.L_x_172:
[----:B------:R-:W-:Y:S01]  /*4a10*/  @!P4 IADD3 R2, P0, PT, R30, 0x580, RZ ;  /* 0x000005801e02c810 */ /* 0x000fe20007f1e0ff */
[----:B------:R-:W-:Y:S01]  /*4a20*/  UMOV UR18, 0x0 ;  /* 0x0000000000127882 */ /* 0x000fe20000000000 */
[----:B------:R-:W-:Y:S01]  /*4a30*/  UMOV UR19, 0x10000000 ;  /* 0x1000000000137882 */ /* 0x000fe20000000000 */
[----:B------:R-:W-:Y:S01]  /*4a40*/  VOTEU.ALL UP1, P4 ;  /* 0x0000000000ff7886 */ /* 0x000fe20002020000 */
[----:B------:R-:W-:Y:S01]  /*4a50*/  @!P4 R2UR UR9, R2 ;  /* 0x000000000209c2ca */ /* 0x000fe200000e0000 */
[----:B-1----:R-:W-:Y:S01]  /*4a60*/  @!P4 IMAD.X R0, RZ, RZ, R31, P0 ;  /* 0x000000ffff00c224 */ /* 0x002fe200000e061f */
[----:B------:R-:W-:Y:S01]  /*4a70*/  UMOV UR12, UR36 ;  /* 0x00000024000c7c82 */ /* 0x000fe20008000000 */
[----:B------:R-:W-:Y:S01]  /*4a80*/  @P3 R2UR UR36, R27 ;  /* 0x000000001b2432ca */ /* 0x000fe200000e0000 */
[----:B------:R-:W-:Y:S01]  /*4a90*/  @!UP1 ULEA UR15, UR14, UR7, 0xd ;  /* 0x000000070e0f9291 */ /* 0x000fe2000f8e68ff */
[----:B------:R-:W-:Y:S01]  /*4aa0*/  ISETP.NE.AND P0, PT, R29, 0x2, PT ;  /* 0x000000021d00780c */ /* 0x000fe20003f05270 */
[----:B------:R-:W-:Y:S01]  /*4ab0*/  @!UP1 UIADD3 UR10, UPT, UPT, UR10, 0x20, URZ ;  /* 0x000000200a0a9890 */ /* 0x000fe2000fffe0ff */
[----:B------:R-:W-:Y:S01]  /*4ac0*/  @!P4 R2UR UR8, R0 ;  /* 0x000000000008c2ca */ /* 0x000fe200000e0000 */
[----:B------:R-:W-:Y:S01]  /*4ad0*/  IMAD.IADD R14, R10, 0x1, R62 ;  /* 0x000000010a0e7824 */ /* 0x000fe200078e023e */
[----:B------:R-:W-:Y:S01]  /*4ae0*/  SEL R0, RZ, 0x1, P0 ;  /* 0x00000001ff007807 */ /* 0x000fe20000000000 */
[----:B------:R-:W-:Y:S01]  /*4af0*/  IMAD.IADD R15, R11, 0x1, R63 ;  /* 0x000000010b0f7824 */ /* 0x000fe200078e023f */
[----:B------:R-:W-:Y:S02]  /*4b00*/  SEL R29, R29, RZ, P0 ;  /* 0x000000ff1d1d7207 */ /* 0x000fe40000000000 */
[----:B------:R-:W-:Y:S01]  /*4b10*/  IMAD.U32 R8, RZ, RZ, UR9 ;  /* 0x00000009ff087e24 */ /* 0x000fe2000f8e00ff */
[----:B------:R-:W-:Y:S01]  /*4b20*/  UIADD3 UR9, UPT, UPT, UR13, 0xc0, URZ ;  /* 0x000000c00d097890 */ /* 0x000fe2000fffe0ff */
[----:B------:R-:W-:Y:S03]  /*4b30*/  LOP3.LUT R28, R28, R0, RZ, 0x3c, !PT ;  /* 0x000000001c1c7212 */ /* 0x000fe600078e3cff */
[----:B------:R-:W-:Y:S02]  /*4b40*/  @!P4 R2UR UR16, R8 ;  /* 0x000000000810c2ca */ /* 0x000fe400000e0000 */
[----:B------:R-:W-:Y:S01]  /*4b50*/  IMAD.U32 R9, RZ, RZ, UR8 ;  /* 0x00000008ff097e24 */ /* 0x000fe2000f8e00ff */
[----:B------:R-:W-:Y:S01]  /*4b60*/  @!UP1 UIADD3 UR8, UPT, UPT, UR15, 0x400, URZ ;  /* 0x000004000f089890 */ /* 0x000fe2000fffe0ff */
[----:B------:R-:W-:Y:S01]  /*4b70*/  VOTEU.ALL UP1, P4 ;  /* 0x0000000000ff7886 */ /* 0x000fe20002020000 */
[----:B------:R-:W-:Y:S02]  /*4b80*/  UPRMT UR15, UR37, 0x654, UR9 ;  /* 0x00000654250f7896 */ /* 0x000fe40008000009 */
[----:B------:R-:W-:Y:S11]  /*4b90*/  @!P4 R2UR UR17, R9 ;  /* 0x000000000911c2ca */ /* 0x000ff600000e0000 */
[----:B------:R-:W-:Y:S02]  /*4ba0*/  @!UPT UIADD3 URZ, UPT, UPT, URZ, URZ, URZ ;  /* 0x000000fffffff290 */ /* 0x000fe4000fffe0ff */
[----:B------:R2:W-:Y:S01]  /*4bb0*/  @!UP1 UTMALDG.3D [UR8], [UR16], desc[UR18] ;  /* 0x00001208100095b4 */ /* 0x0005e20008011000 */
[----:B------:R2:W-:Y:S01]  /*4bc0*/  @!P4 SYNCS.ARRIVE.TRANS64.RED.A0TR RZ, [UR13+0xc0], R25 ;  /* 0x0000c019ffffc9a7 */ /* 0x0005e2000830040d */
[----:B------:R-:W-:Y:S04]  /*4bd0*/  UIADD3 UR13, UPT, UPT, UR14, 0x1, URZ ;  /* 0x000000010e0d7890 */ /* 0x000fe8000fffe0ff */
[----:B------:R-:W-:Y:S04]  /*4be0*/  UISETP.NE.AND UP1, UPT, UR13, 0x3, UPT ;  /* 0x000000030d00788c */ /* 0x000fe8000bf25270 */
[----:B------:R-:W-:Y:S02]  /*4bf0*/  USEL UR14, URZ, 0x1, UP1 ;  /* 0x00000001ff0e7887 */ /* 0x000fe40008800000 */
[----:B------:R-:W-:Y:S02]  /*4c00*/  USEL UR13, UR13, URZ, UP1 ;  /* 0x000000ff0d0d7287 */ /* 0x000fe40008800000 */
[----:B------:R-:W-:Y:S02]  /*4c10*/  UPLOP3.LUT UP1, UPT, UPT, UPT, UPT, 0x80, 0x8 ;  /* 0x000000000008789c */ /* 0x000fe40003f2f070 */
[----:B------:R-:W-:Y:S01]  /*4c20*/  LOP3.LUT R32, R32, UR14, RZ, 0x3c, !PT ;  /* 0x0000000e20207c12 */ /* 0x000fe2000f8e3cff */
[----:B------:R-:W-:Y:S01]  /*4c30*/  SYNCS.ARRIVE.TRANS64.RED.A1T0 RZ, [UR15], RZ ;  /* 0x000000ffffff79a7 */ /* 0x000fe2000810040f */
[----:B------:R-:W-:Y:S07]  /*4c40*/  @P3 BRA `(.L_x_85) ;  /* 0xfffffff4001c3947 */ /* 0x000fee000383ffff */
[----:B------:R-:W-:Y:S01]  /*4c50*/  UIADD3 UR7, UPT, UPT, UR7, 0xd8, URZ ;  /* 0x000000d807077890 */ /* 0x000fe2000fffe0ff */
[----:B------:R-:W-:-:S03]  /*4c60*/  SHF.L.U32 R2, R32, 0x1f, RZ ;  /* 0x0000001f20027819 */ /* 0x000fc600000006ff */
[----:B------:R-:W-:-:S09]  /*4c70*/  ULEA UR4, UR13, UR7, 0x3 ;  /* 0x000000070d047291 */ /* 0x000fd2000f8e18ff */
[----:B------:R-:W1:Y:S02]  /*4c80*/  SYNCS.PHASECHK.TRANS64.TRYWAIT P0, [UR4], R2 ;  /* 0x00000002ff0075a7 */ /* 0x000e640008001104 */
[----:B-1----:R-:W-:Y:S05]  /*4c90*/  @!P0 BRA `(.L_x_86) ;  /* 0x0000003000048947 */ /* 0x002fea0003800000 */
.L_x_174:
        /* <DEDUP_REMOVED lines=9> */
.L_x_176:
[----:B------:R-:W-:-:S04]  /*4d30*/  UIADD3 UR5, UPT, UPT, UR5, 0x1, URZ ;  /* 0x0000000105057890 */ /* 0x000fc8000fffe0ff */
[----:B------:R-:W-:-:S04]  /*4d40*/  UISETP.NE.AND UP0, UPT, UR5, 0x3, UPT ;  /* 0x000000030500788c */ /* 0x000fc8000bf05270 */
[----:B------:R-:W-:Y:S02]  /*4d50*/  USEL UR4, URZ, 0x1, UP0 ;  /* 0x00000001ff047887 */ /* 0x000fe40008000000 */
[----:B------:R-:W-:-:S04]  /*4d60*/  USEL UR5, UR5, URZ, UP0 ;  /* 0x000000ff05057287 */ /* 0x000fc80008000000 */
[----:B------:R-:W-:Y:S01]  /*4d70*/  ULEA UR5, UR5, UR7, 0x3 ;  /* 0x0000000705057291 */ /* 0x000fe2000f8e18ff */
[----:B-1----:R-:W-:-:S04]  /*4d80*/  LOP3.LUT R2, R32, UR4, RZ, 0x3c, !PT ;  /* 0x0000000420027c12 */ /* 0x002fc8000f8e3cff */
[----:B------:R-:W-:Y:S01]  /*4d90*/  SHF.L.U32 R2, R2, 0x1f, RZ ;  /* 0x0000001f02027819 */ /* 0x000fe200000006ff */
[----:B------:R-:W-:-:S07]  /*4da0*/  IMAD.U32 R0, RZ, RZ, UR5 ;  /* 0x00000005ff007e24 */ /* 0x000fce000f8e00ff */
.L_x_88:
[----:B-1----:R1:W3:Y:S02]  /*4db0*/  SYNCS.PHASECHK.TRANS64.TRYWAIT P0, [R0+URZ], R2 ;  /* 0x00000002000075a7 */ /* 0x0022e400080011ff */
[----:B---3--:R-:W-:Y:S05]  /*4dc0*/  @!P0 NANOSLEEP.SYNCS 0x989680 ;  /* 0x009896800000895d */ /* 0x008fea0003900000 */
[----:B------:R-:W3:Y:S02]  /*4dd0*/  @!P0 SYNCS.PHASECHK.TRANS64 P0, [R0+URZ], R2 ;  /* 0x00000002000085a7 */ /* 0x000ee400080010ff */
[----:B--23--:R-:W-:Y:S05]  /*4de0*/  @P0 EXIT ;  /* 0x000000000000094d */ /* 0x00cfea0003800000 */
[----:B------:R-:W-:Y:S05]  /*4df0*/  BRA `(.L_x_88) ;  /* 0xfffffffc00ec7947 */ /* 0x000fea000383ffff */
.L_x_76:
[----:B------:R-:W-:-:S06]  /*4e00*/  UISETP.GE.AND UP1, UPT, UR8, 0x4, UPT ;  /* 0x000000040800788c */ /* 0x000fcc000bf26270 */
[----:B------:R-:W-:-:S13]  /*4e10*/  PLOP3.LUT P0, PT, PT, PT, UP1, 0x80, 0x8 ;  /* 0x000000000008781c */ /* 0x000fda0003f0f018 */
[----:B------:R-:W-:Y:S05]  /*4e20*/  @!P0 EXIT ;  /* 0x000000000000894d */ /* 0x000fea0003800000 */
[----:B------:R-:W-:Y:S01]  /*4e30*/  BAR.SYNC.DEFER_BLOCKING 0x6, 0xa0 ;  /* 0x0182800000007b1d */ /* 0x000fe20000010000 */
[C---:B------:R-:W-:Y:S01]  /*4e40*/  IMAD.SHL.U32 R4, R75.reuse, 0x20, RZ ;  /* 0x000000204b047824 */ /* 0x040fe200078e00ff */
[C---:B------:R-:W-:Y:S01]  /*4e50*/  R2P PR, R75.reuse, 0x6 ;  /* 0x000000064b007804 */ /* 0x040fe20000000000 */
[C---:B------:R-:W-:Y:S02]  /*4e60*/  IMAD.SHL.U32 R68, R75.reuse, 0x4, RZ ;  /* 0x000000044b447824 */ /* 0x040fe400078e00ff */
[C---:B------:R-:W-:Y:S01]  /*4e70*/  IMAD.U32 R32, R75.reuse, 0x10000, RZ ;  /* 0x000100004b207824 */ /* 0x040fe200078e00ff */
[----:B------:R-:W-:Y:S02]  /*4e80*/  UMOV UR48, 0x400 ;  /* 0x0000040000307882 */ /* 0x000fe40000000000 */
[----:B------:R-:W1:Y:S01]  /*4e90*/  LDC R67, c[0x0][0x370] ;  /* 0x0000dc00ff437b82 */ /* 0x000e620000000800 */
[----:B------:R-:W-:Y:S01]  /*4ea0*/  ULEA UR48, UR37, UR48, 0x18 ;  /* 0x0000003025307291 */ /* 0x000fe2000f8ec0ff */
[C---:B------:R-:W-:Y:S01]  /*4eb0*/  LOP3.LUT R3, R4.reuse, 0xe0, RZ, 0xc0, !PT ;  /* 0x000000e004037812 */ /* 0x040fe200078ec0ff */
[----:B------:R-:W-:Y:S01]  /*4ec0*/  IMAD.SHL.U32 R2, R75, 0x10, RZ ;  /* 0x000000104b027824 */ /* 0x000fe200078e00ff */
[----:B------:R-:W-:Y:S01]  /*4ed0*/  LOP3.LUT R4, R4, 0x100, RZ, 0xc0, !PT ;  /* 0x0000010004047812 */ /* 0x000fe200078ec0ff */
[----:B------:R-:W-:Y:S01]  /*4ee0*/  IMAD.MOV.U32 R74, RZ, RZ, 0x8 ;  /* 0x00000008ff4a7424 */ /* 0x000fe200078e00ff */
[----:B------:R-:W-:Y:S01]  /*4ef0*/  LOP3.LUT R68, R3, 0x1c, R68, 0xf8, !PT ;  /* 0x0000001c03447812 */ /* 0x000fe200078ef844 */
[----:B------:R-:W-:Y:S01]  /*4f00*/  IMAD.MOV.U32 R73, RZ, RZ, 0x10 ;  /* 0x00000010ff497424 */ /* 0x000fe200078e00ff */
[----:B------:R-:W2:Y:S01]  /*4f10*/  LDC R28, c[0x0][0xb0c] ;  /* 0x0002c300ff1c7b82 */ /* 0x000ea20000000800 */
[----:B------:R-:W-:Y:S01]  /*4f20*/  SHF.R.U32.HI R3, RZ, 0x2, R75 ;  /* 0x00000002ff037819 */ /* 0x000fe2000001164b */
[----:B------:R-:W-:Y:S01]  /*4f30*/  IMAD.MOV.U32 R31, RZ, RZ, RZ ;  /* 0x000000ffff1f7224 */ /* 0x000fe200078e00ff */
[----:B------:R-:W-:Y:S01]  /*4f40*/  LOP3.LUT R32, R32, 0x600000, RZ, 0xc0, !PT ;  /* 0x0060000020207812 */ /* 0x000fe200078ec0ff */
[----:B------:R-:W-:Y:S01]  /*4f50*/  IMAD.MOV.U32 R72, RZ, RZ, RZ ;  /* 0x000000ffff487224 */ /* 0x000fe200078e00ff */
[----:B------:R-:W-:Y:S01]  /*4f60*/  LOP3.LUT R2, R4, 0x600, R2, 0xf8, !PT ;  /* 0x0000060004027812 */ /* 0x000fe200078ef802 */
[----:B------:R-:W-:Y:S01]  /*4f70*/  IMAD.MOV.U32 R78, RZ, RZ, RZ ;  /* 0x000000ffff4e7224 */ /* 0x000fe200078e00ff */
[----:B------:R-:W-:Y:S01]  /*4f80*/  LOP3.LUT R68, R68, 0x4, R3, 0x78, !PT ;  /* 0x0000000444447812 */ /* 0x000fe200078e7803 */
[----:B------:R-:W4:Y:S01]  /*4f90*/  LDC R65, c[0x0][0xb20] ;  /* 0x0002c800ff417b82 */ /* 0x000f220000000800 */
[----:B------:R-:W3:Y:S01]  /*4fa0*/  LDS R0, [UR48+0x1b0] ;  /* 0x0001b030ff007984 */ /* 0x000ee20008000800 */
[----:B------:R-:W-:Y:S01]  /*4fb0*/  LOP3.LUT R75, R75, 0x60, RZ, 0xc0, !PT ;  /* 0x000000604b4b7812 */ /* 0x000fe200078ec0ff */
[----:B------:R-:W-:Y:S01]  /*4fc0*/  IMAD.MOV.U32 R71, RZ, RZ, RZ ;  /* 0x000000ffff477224 */ /* 0x000fe200078e00ff */
[----:B------:R-:W-:Y:S01]  /*4fd0*/  LOP3.LUT R68, R2, R68, RZ, 0xfc, !PT ;  /* 0x0000004402447212 */ /* 0x000fe200078efcff */
[----:B------:R-:W1:Y:S01]  /*4fe0*/  LDCU.64 UR54, c[0x0][0x348] ;  /* 0x00006900ff3677ac */ /* 0x000e620008000a00 */
[----:B------:R-:W-:-:S02]  /*4ff0*/  SEL R74, R74, 0xfffffff8, !P1 ;  /* 0xfffffff84a4a7807 */ /* 0x000fc40004800000 */
[----:B------:R-:W1:Y:S01]  /*5000*/  LDC R27, c[0x0][0xb30] ;  /* 0x0002cc00ff1b7b82 */ /* 0x000e620000000800 */
[----:B------:R-:W-:Y:S01]  /*5010*/  SEL R73, R73, 0xfffffff0, !P2 ;  /* 0xfffffff049497807 */ /* 0x000fe20005000000 */
[----:B------:R-:W1:Y:S01]  /*5020*/  LDCU.64 UR38, c[0x0][0x888] ;  /* 0x00011100ff2677ac */ /* 0x000e620008000a00 */
[----:B------:R-:W1:Y:S05]  /*5030*/  LDCU.64 UR44, c[0x0][0x890] ;  /* 0x00011200ff2c77ac */ /* 0x000e6a0008000a00 */
[----:B------:R-:W1:Y:S01]  /*5040*/  LDC.64 R60, c[0x0][0xb10] ;  /* 0x0002c400ff3c7b82 */ /* 0x000e620000000a00 */
[----:B------:R-:W-:Y:S01]  /*5050*/  UMOV UR51, 0x1 ;  /* 0x0000000100337882 */ /* 0x000fe20000000000 */
[----:B------:R-:W-:Y:S01]  /*5060*/  UMOV UR56, URZ ;  /* 0x000000ff00387c82 */ /* 0x000fe20008000000 */
[----:B------:R-:W-:Y:S01]  /*5070*/  UIADD3 UR52, UPT, UPT, UR48, 0x400, URZ ;  /* 0x0000040030347890 */ /* 0x000fe2000fffe0ff */
[----:B------:R-:W-:Y:S01]  /*5080*/  UMOV UR50, URZ ;  /* 0x000000ff00327c82 */ /* 0x000fe20008000000 */
[----:B------:R-:W-:-:S03]  /*5090*/  UMOV UR49, URZ ;  /* 0x000000ff00317c82 */ /* 0x000fc60008000000 */
[----:B------:R-:W1:Y:S08]  /*50a0*/  LDC.64 R24, c[0x0][0xb18] ;  /* 0x0002c600ff187b82 */ /* 0x000e700000000a00 */
[----:B------:R-:W1:Y:S08]  /*50b0*/  LDC.64 R22, c[0x0][0xb28] ;  /* 0x0002ca00ff167b82 */ /* 0x000e700000000a00 */
[----:B------:R-:W1:Y:S01]  /*50c0*/  LDC.64 R58, c[0x0][0x8b0] ;  /* 0x00022c00ff3a7b82 */ /* 0x000e620000000a00 */
[----:B---3--:R-:W-:-:S07]  /*50d0*/  IMAD.IADD R32, R0, 0x1, R32 ;  /* 0x0000000100207824 */ /* 0x008fce00078e0220 */
[----:B------:R-:W3:Y:S08]  /*50e0*/  LDC.64 R56, c[0x0][0x8a8] ;  /* 0x00022a00ff387b82 */ /* 0x000ef00000000a00 */
[----:B--2-4-:R-:W1:Y:S02]  /*50f0*/  LDC R66, c[0x0][0x374] ;  /* 0x0000dd00ff427b82 */ /* 0x014e640000000800 */
.L_x_119:
[C---:B------:R-:W-:Y:S02]  /*5100*/  LEA R0, R78.reuse, UR48, 0x3 ;  /* 0x000000304e007c11 */ /* 0x040fe4000f8e18ff */
[----:B------:R-:W-:Y:S02]  /*5110*/  SHF.L.U32 R2, R71, 0x1f, RZ ;  /* 0x0000001f47027819 */ /* 0x000fe400000006ff */
[----:B------:R-:W-:Y:S02]  /*5120*/  LEA R16, R78, UR48, 0x4 ;  /* 0x000000304e107c11 */ /* 0x000fe4000f8e20ff */
[----:B------:R-:W2:Y:S02]  /*5130*/  SYNCS.PHASECHK.TRANS64.TRYWAIT P0, [R0+URZ+0x100], R2 ;  /* 0x00010002000075a7 */ /* 0x000ea400080011ff */
[----:B--2---:R-:W-:Y:S05]  /*5140*/  @!P0 BRA `(.L_x_89) ;  /* 0x0000002c00088947 */ /* 0x004fea0003800000 */
.L_x_177:
[----:B------:R-:W4:Y:S01]  /*5150*/  LDC.64 R10, c[0x0][0xb10] ;  /* 0x0002c400ff0a7b82 */ /* 0x000f220000000a00 */
[----:B------:R-:W3:Y:S01]  /*5160*/  LDS.128 R16, [R16+0x190] ;  /* 0x0001900010107984 */ /* 0x000ee20000000c00 */
[----:B-1----:R-:W-:Y:S01]  /*5170*/  ISETP.NE.AND P1, PT, R27, 0x1, PT ;  /* 0x000000011b00780c */ /* 0x002fe20003f25270 */
[----:B--2---:R-:W-:Y:S01]  /*5180*/  VIADD R0, R0, 0x110 ;  /* 0x0000011000007836 */ /* 0x004fe20000000000 */
[----:B------:R-:W-:Y:S04]  /*5190*/  ISETP.GE.AND P0, PT, R26, 0x1, PT ;  /* 0x000000011a00780c */ /* 0x000fe80003f06270 */
[----:B------:R-:W1:Y:S01]  /*51a0*/  LDC.64 R8, c[0x0][0xb18] ;  /* 0x0002c600ff087b82 */ /* 0x000e620000000a00 */
[----:B------:R-:W-:Y:S01]  /*51b0*/  PRMT R0, RZ, 0x654, R0 ;  /* 0x00000654ff007816 */ /* 0x000fe20000000000 */
[----:B------:R-:W-:Y:S01]  /*51c0*/  @!PT LDS RZ, [RZ] ;  /* 0x00000000fffff984 */ /* 0x000fe20000000800 */
[----:B------:R-:W-:Y:S01]  /*51d0*/  @!PT LDS RZ, [RZ] ;  /* 0x00000000fffff984 */ /* 0x000fe20000000800 */
[----:B------:R-:W-:Y:S01]  /*51e0*/  @!PT LDS RZ, [RZ] ;  /* 0x00000000fffff984 */ /* 0x000fe20000000800 */
[----:B------:R-:W-:Y:S01]  /*51f0*/  @!PT LDS RZ, [RZ] ;  /* 0x00000000fffff984 */ /* 0x000fe20000000800 */
[----:B------:R2:W-:Y:S06]  /*5200*/  MEMBAR.ALL.CTA ;  /* 0x0000000000007992 */ /* 0x0005ec0000008000 */
[----:B--2---:R-:W2:Y:S01]  /*5210*/  FENCE.VIEW.ASYNC.S ;  /* 0x00000000000073c6 */ /* 0x004ea20000000000 */
[----:B------:R-:W1:Y:S08]  /*5220*/  @!P1 LDC R12, c[0x0][0xb20] ;  /* 0x0002c800ff0c9b82 */ /* 0x000e700000000800 */
[----:B------:R-:W1:Y:S01]  /*5230*/  @!P1 LDC R7, c[0x0][0xb0c] ;  /* 0x0002c300ff079b82 */ /* 0x000e620000000800 */
[----:B--2---:R2:W-:Y:S01]  /*5240*/  SYNCS.ARRIVE.TRANS64.RED.A1T0 RZ, [R0+URZ], RZ ;  /* 0x000000ff00ff79a7 */ /* 0x0045e200081004ff */
[----:B---3--:R-:W-:Y:S04]  /*5250*/  LOP3.LUT P4, RZ, R18, 0x1, RZ, 0xc0, !PT ;  /* 0x0000000112ff7812 */ /* 0x008fe8000788c0ff */
[----:B------:R-:W-:Y:S09]  /*5260*/  P2R R76, PR, RZ, 0x10 ;  /* 0x00000010ff4c7803 */ /* 0x000ff20000000000 */
[----:B------:R-:W-:Y:S02]  /*5270*/  @P4 MOV R30, R16 ;  /* 0x00000010001e4202 */ /* 0x000fe40000000f00 */
[----:B------:R-:W-:Y:S01]  /*5280*/  @P4 LOP3.LUT R29, R17, 0xffff, RZ, 0xc0, !PT ;  /* 0x0000ffff111d4812 */ /* 0x000fe200078ec0ff */
[----:B--2-4-:R-:W-:Y:S06]  /*5290*/  @!P0 BRA `(.L_x_90) ;  /* 0x0000000000a48947 */ /* 0x014fec0003800000 */
[----:B------:R-:W-:Y:S01]  /*52a0*/  IMAD.HI.U32 R0, R66, R25, RZ ;  /* 0x0000001942007227 */ /* 0x000fe200078e00ff */
[----:B------:R-:W-:Y:S02]  /*52b0*/  ISETP.NE.AND P0, PT, R24, 0x1, PT ;  /* 0x000000011800780c */ /* 0x000fe40003f05270 */
[----:B------:R-:W-:Y:S01]  /*52c0*/  ISETP.NE.AND P2, PT, R26, 0x1, PT ;  /* 0x000000011a00780c */ /* 0x000fe20003f45270 */
[----:B------:R-:W-:Y:S01]  /*52d0*/  IMAD.HI.U32 R4, R67, R60, RZ ;  /* 0x0000003c43047227 */ /* 0x000fe200078e00ff */
[----:B------:R-:W-:Y:S02]  /*52e0*/  SHF.R.U32.HI R0, RZ, R65, R0 ;  /* 0x00000041ff007219 */ /* 0x000fe40000011600 */
[----:B------:R-:W-:Y:S01]  /*52f0*/  ISETP.NE.AND P3, PT, R28, 0x1, PT ;  /* 0x000000011c00780c */ /* 0x000fe20003f65270 */
[----:B------:R-:W-:Y:S01]  /*5300*/  IMAD.HI.U32 R6, R29, R25, RZ ;  /* 0x000000191d067227 */ /* 0x000fe200078e00ff */
[-C--:B------:R-:W-:Y:S02]  /*5310*/  SHF.R.U32.HI R4, RZ, R61.reuse, R4 ;  /* 0x0000003dff047219 */ /* 0x080fe40000011604 */
[----:B------:R-:W-:Y:S01]  /*5320*/  SEL R0, R66, R0, !P0 ;  /* 0x0000000042007207 */ /* 0x000fe20004000000 */
[----:B------:R-:W-:Y:S01]  /*5330*/  IMAD.HI.U32 R5, R30, R60, RZ ;  /* 0x0000003c1e057227 */ /* 0x000fe200078e00ff */
[----:B------:R-:W-:Y:S03]  /*5340*/  SEL R4, R67, R4, !P3 ;  /* 0x0000000443047207 */ /* 0x000fe60005800000 */
[-C--:B------:R-:W-:Y:S01]  /*5350*/  IMAD.HI.U32 R3, R0, R22.reuse, RZ ;  /* 0x0000001600037227 */ /* 0x080fe200078e00ff */
[----:B------:R-:W-:Y:S03]  /*5360*/  SHF.R.U32.HI R5, RZ, R61, R5 ;  /* 0x0000003dff057219 */ /* 0x000fe60000011605 */
[----:B------:R-:W-:Y:S01]  /*5370*/  IMAD.HI.U32 R2, R4, R22, RZ ;  /* 0x0000001604027227 */ /* 0x000fe200078e00ff */
[----:B------:R-:W-:Y:S02]  /*5380*/  @P2 SHF.R.U32.HI R0, RZ, R23, R3 ;  /* 0x00000017ff002219 */ /* 0x000fe40000011603 */
[----:B------:R-:W-:Y:S02]  /*5390*/  SHF.R.U32.HI R3, RZ, R65, R6 ;  /* 0x00000041ff037219 */ /* 0x000fe40000011606 */
[----:B------:R-:W-:Y:S01]  /*53a0*/  @P2 SHF.R.U32.HI R4, RZ, R23, R2 ;  /* 0x00000017ff042219 */ /* 0x000fe20000011602 */
[----:B------:R-:W-:Y:S01]  /*53b0*/  IMAD R0, R26, R0, RZ ;  /* 0x000000001a007224 */ /* 0x000fe200078e02ff */
[----:B------:R-:W-:Y:S02]  /*53c0*/  SEL R3, R29, R3, !P0 ;  /* 0x000000031d037207 */ /* 0x000fe40004000000 */
[----:B------:R-:W-:Y:S01]  /*53d0*/  SEL R2, R30, R5, !P3 ;  /* 0x000000051e027207 */ /* 0x000fe20005800000 */
[----:B------:R-:W-:Y:S01]  /*53e0*/  IMAD R5, R26, R4, RZ ;  /* 0x000000041a057224 */ /* 0x000fe200078e02ff */
[C---:B------:R-:W-:Y:S01]  /*53f0*/  ISETP.GE.AND P0, PT, R3.reuse, R0, PT ;  /* 0x000000000300720c */ /* 0x040fe20003f06270 */
[C---:B------:R-:W-:Y:S03]  /*5400*/  IMAD.HI.U32 R0, R3.reuse, R22, RZ ;  /* 0x0000001603007227 */ /* 0x040fe600078e00ff */
[C---:B------:R-:W-:Y:S02]  /*5410*/  ISETP.GE.OR P0, PT, R2.reuse, R5, P0 ;  /* 0x000000050200720c */ /* 0x040fe40000706670 */
[----:B------:R-:W-:Y:S04]  /*5420*/  SHF.R.U32.HI R0, RZ, R23, R0 ;  /* 0x00000017ff007219 */ /* 0x000fe80000011600 */
[C---:B------:R-:W-:Y:S05]  /*5430*/  SEL R6, R3.reuse, R0, !P2 ;  /* 0x0000000003067207 */ /* 0x040fea0005000000 */
        /* <DEDUP_REMOVED lines=14> */
[----:B------:R-:W-:Y:S07]  /*5520*/  IMAD R29, R3, R24, R29 ;  /* 0x00000018031d7224 */ /* 0x000fee00078e021d */
.L_x_90:
[----:B-1----:R-:W-:Y:S01]  /*5530*/  @!P1 ISETP.NE.AND P0, PT, R8, 0x1, PT ;  /* 0x000000010800980c */ /* 0x002fe20003f05270 */
[----:B------:R-:W-:Y:S01]  /*5540*/  @!P1 IMAD.HI.U32 R0, R30, R10, RZ ;  /* 0x0000000a1e009227 */ /* 0x000fe200078e00ff */
[----:B------:R-:W-:Y:S01]  /*5550*/  @!P1 ISETP.NE.AND P2, PT, R7, 0x1, PT ;  /* 0x000000010700980c */ /* 0x000fe20003f45270 */
[----:B------:R-:W-:Y:S01]  /*5560*/  ULOP3.LUT UP0, URZ, UR52, 0x3f0, URZ, 0xc0, !UPT ;  /* 0x000003f034ff7892 */ /* 0x000fe2000f80c0ff */
[----:B------:R-:W-:Y:S01]  /*5570*/  R2UR UR42, R15 ;  /* 0x000000000f2a72ca */ /* 0x000fe200000e0000 */
[C---:B------:R-:W-:Y:S01]  /*5580*/  @!P1 IMAD.HI.U32 R2, R29.reuse, R9, RZ ;  /* 0x000000091d029227 */ /* 0x040fe200078e00ff */
[----:B------:R-:W-:Y:S02]  /*5590*/  @!P1 SHF.R.U32.HI R0, RZ, R11, R0 ;  /* 0x0000000bff009219 */ /* 0x000fe40000011600 */
[----:B------:R-:W-:Y:S01]  /*55a0*/  R2UR UR41, R14 ;  /* 0x000000000e2972ca */ /* 0x000fe200000e0000 */
[----:B------:R-:W-:Y:S01]  /*55b0*/  VIADD R78, R78, 0x1 ;  /* 0x000000014e4e7836 */ /* 0x000fe20000000000 */
[----:B------:R-:W-:Y:S02]  /*55c0*/  @!P1 SHF.R.U32.HI R2, RZ, R12, R2 ;  /* 0x0000000cff029219 */ /* 0x000fe40000011602 */
[----:B------:R-:W-:Y:S02]  /*55d0*/  @!P1 SEL R3, R30, R0, !P2 ;  /* 0x000000001e039207 */ /* 0x000fe40005000000 */
[----:B------:R-:W-:Y:S02]  /*55e0*/  @!P1 SEL R2, R29, R2, !P0 ;  /* 0x000000021d029207 */ /* 0x000fe40004000000 */
[----:B------:R-:W-:Y:S01]  /*55f0*/  @P4 SHF.R.U32.HI R70, RZ, 0x10, R17 ;  /* 0x00000010ff464819 */ /* 0x000fe20000011611 */
[----:B------:R-:W-:Y:S02]  /*5600*/  USHF.L.U32 UR42, UR42, 0x6, URZ ;  /* 0x000000062a2a7899 */ /* 0x000fe400080006ff */
[----:B------:R-:W-:Y:S02]  /*5610*/  @!P1 IMAD.IADD R0, R2, 0x1, -R3 ;  /* 0x0000000102009824 */ /* 0x000fe400078e0a03 */
[----:B------:R-:W-:Y:S01]  /*5620*/  @!P1 IMAD.IADD R2, R3, 0x1, -R2 ;  /* 0x0000000103029824 */ /* 0x000fe200078e0a02 */
[----:B------:R-:W-:Y:S01]  /*5630*/  USHF.L.U32 UR41, UR41, 0x6, URZ ;  /* 0x0000000629297899 */ /* 0x000fe200080006ff */
[----:B------:R-:W-:Y:S02]  /*5640*/  @!P1 IMAD R30, R0, R7, R30 ;  /* 0x00000007001e9224 */ /* 0x000fe400078e021e */
[----:B------:R-:W-:Y:S01]  /*5650*/  @!P1 IMAD R29, R2, R8, R29 ;  /* 0x00000008021d9224 */ /* 0x000fe200078e021d */
[----:B------:R-:W-:Y:S08]  /*5660*/  BRA.U !UP0, `(.L_x_91) ;  /* 0x00000001087c7547 */ /* 0x000ff0000b800000 */
[----:B------:R-:W1:Y:S01]  /*5670*/  LDCU.64 UR8, c[0x4][0x80] ;  /* 0x01001000ff0877ac */ /* 0x000e620008000a00 */
[----:B------:R-:W-:Y:S01]  /*5680*/  MOV R2, 0x0 ;  /* 0x0000000000027802 */ /* 0x000fe20000000f00 */
[----:B------:R-:W-:Y:S02]  /*5690*/  HFMA2 R12, -RZ, RZ, 0, 5.9604644775390625e-08 ;  /* 0x00000001ff0c7431 */ /* 0x000fe400000001ff */
[----:B------:R-:W-:Y:S01]  /*56a0*/  IMAD.MOV.U32 R8, RZ, RZ, 0x70 ;  /* 0x00000070ff087424 */ /* 0x000fe200078e00ff */
[----:B------:R2:W3:Y:S01]  /*56b0*/  LDC.64 R14, c[0x4][R2] ;  /* 0x01000000020e7b82 */ /* 0x0004e20000000a00 */
[----:B------:R-:W4:Y:S01]  /*56c0*/  LDCU.64 UR6, c[0x4][0x88] ;  /* 0x01001100ff0677ac */ /* 0x000f220008000a00 */
[----:B------:R-:W-:Y:S01]  /*56d0*/  IMAD.MOV.U32 R13, RZ, RZ, RZ ;  /* 0x000000ffff0d7224 */ /* 0x000fe200078e00ff */
[----:B------:R-:W2:Y:S01]  /*56e0*/  LDCU.64 UR4, c[0x4][0x8] ;  /* 0x01000100ff0477ac */ /* 0x000ea20008000a00 */
[----:B-1----:R-:W-:Y:S01]  /*56f0*/  MOV R5, UR9 ;  /* 0x0000000900057c02 */ /* 0x002fe20008000f00 */
[----:B------:R-:W-:Y:S01]  /*5700*/  IMAD.U32 R4, RZ, RZ, UR8 ;  /* 0x00000008ff047e24 */ /* 0x000fe2000f8e00ff */
[----:B----4-:R-:W-:Y:S01]  /*5710*/  MOV R7, UR7 ;  /* 0x0000000700077c02 */ /* 0x010fe20008000f00 */
[----:B------:R-:W-:Y:S01]  /*5720*/  IMAD.U32 R6, RZ, RZ, UR6 ;  /* 0x00000006ff067e24 */ /* 0x000fe2000f8e00ff */
[----:B--2---:R-:W-:Y:S01]  /*5730*/  MOV R11, UR5 ;  /* 0x00000005000b7c02 */ /* 0x004fe20008000f00 */
[----:B------:R-:W-:Y:S02]  /*5740*/  IMAD.U32 R10, RZ, RZ, UR4 ;  /* 0x00000004ff0a7e24 */ /* 0x000fe4000f8e00ff */
[----:B------:R-:W-:Y:S07]  /*5750*/  LEPC R20, `(.L_x_92) ;  /* 0x000000001014794e */ /* 0x000fee0000000000 */
[----:B---3-5:R-:W-:Y:S05]  /*5760*/  CALL.ABS.NOINC R14 ;  /* 0x000000000e007343 */ /* 0x028fea0003c00000 */
.L_x_92:
[----:B------:R-:W1:Y:S01]  /*5770*/  LDCU.64 UR8, c[0x4][0x80] ;  /* 0x01001000ff0877ac */ /* 0x000e620008000a00 */
[----:B------:R-:W2:Y:S01]  /*5780*/  LDC.64 R2, c[0x4][R2] ;  /* 0x0100000002027b82 */ /* 0x000ea20000000a00 */
[----:B------:R-:W-:Y:S02]  /*5790*/  HFMA2 R12, -RZ, RZ, 0, 5.9604644775390625e-08 ;  /* 0x00000001ff0c7431 */ /* 0x000fe400000001ff */
[----:B------:R-:W-:Y:S02]  /*57a0*/  IMAD.MOV.U32 R8, RZ, RZ, 0x70 ;  /* 0x00000070ff087424 */ /* 0x000fe400078e00ff */
[----:B------:R-:W-:Y:S01]  /*57b0*/  IMAD.MOV.U32 R13, RZ, RZ, RZ ;  /* 0x000000ffff0d7224 */ /* 0x000fe200078e00ff */
[----:B------:R-:W3:Y:S01]  /*57c0*/  LDCU.64 UR6, c[0x4][0x88] ;  /* 0x01001100ff0677ac */ /* 0x000ee20008000a00 */
[----:B------:R-:W4:Y:S01]  /*57d0*/  LDCU.64 UR4, c[0x4][0x8] ;  /* 0x01000100ff0477ac */ /* 0x000f220008000a00 */
[----:B-1----:R-:W-:Y:S02]  /*57e0*/  MOV R4, UR8 ;  /* 0x0000000800047c02 */ /* 0x002fe40008000f00 */
[----:B------:R-:W-:Y:S02]  /*57f0*/  MOV R5, UR9 ;  /* 0x0000000900057c02 */ /* 0x000fe40008000f00 */
[----:B---3--:R-:W-:Y:S01]  /*5800*/  MOV R7, UR7 ;  /* 0x0000000700077c02 */ /* 0x008fe20008000f00 */
[----:B------:R-:W-:Y:S01]  /*5810*/  IMAD.U32 R6, RZ, RZ, UR6 ;  /* 0x00000006ff067e24 */ /* 0x000fe2000f8e00ff */
[----:B----4-:R-:W-:Y:S01]  /*5820*/  MOV R11, UR5 ;  /* 0x00000005000b7c02 */ /* 0x010fe20008000f00 */
[----:B------:R-:W-:Y:S02]  /*5830*/  IMAD.U32 R10, RZ, RZ, UR4 ;  /* 0x00000004ff0a7e24 */ /* 0x000fe4000f8e00ff */
[----:B------:R-:W-:Y:S07]  /*5840*/  LEPC R20, `(.L_x_91) ;  /* 0x000000001014794e */ /* 0x000fee0000000000 */
[----:B--2---:R-:W-:Y:S05]  /*5850*/  CALL.ABS.NOINC R2 ;  /* 0x0000000002007343 */ /* 0x004fea0003c00000 */
.L_x_91:
[----:B------:R-:W-:Y:S01]  /*5860*/  ISETP.NE.U32.AND P4, PT, R58, RZ, PT ;  /* 0x000000ff3a00720c */ /* 0x000fe20003f85070 */
[----:B------:R-:W-:Y:S01]  /*5870*/  UISETP.NE.AND UP2, UPT, UR53, URZ, UPT ;  /* 0x000000ff3500728c */ /* 0x000fe2000bf45270 */
[----:B------:R-:W-:Y:S01]  /*5880*/  ISETP.NE.U32.AND P2, PT, RZ, UR38, PT ;  /* 0x00000026ff007c0c */ /* 0x000fe2000bf45070 */
[----:B------:R-:W-:Y:S01]  /*5890*/  UISETP.NE.U32.AND UP1, UPT, UR44, URZ, UPT ;  /* 0x000000ff2c00728c */ /* 0x000fe2000bf25070 */
[----:B------:R-:W-:Y:S01]  /*58a0*/  ISETP.NE.AND.EX P4, PT, R59, RZ, PT, P4 ;  /* 0x000000ff3b00720c */ /* 0x000fe20003f85340 */
[----:B------:R-:W-:Y:S01]  /*58b0*/  UPLOP3.LUT UP0, UPT, UPT, UPT, UPT, 0x40, 0x4 ;  /* 0x000000000004789c */ /* 0x000fe20003f0e870 */
[----:B------:R-:W-:Y:S01]  /*58c0*/  ISETP.NE.AND.EX P2, PT, RZ, UR39, PT, P2 ;  /* 0x00000027ff007c0c */ /* 0x000fe2000bf45320 */
[----:B------:R-:W-:Y:S01]  /*58d0*/  UISETP.NE.AND.EX UP1, UPT, UR45, URZ, UPT, UP1 ;  /* 0x000000ff2d00728c */ /* 0x000fe2000bf25310 */
[----:B------:R-:W-:Y:S04]  /*58e0*/  PLOP3.LUT P1, PT, PT, PT, UP2, 0x80, 0x8 ;  /* 0x000000000008781c */ /* 0x000fe80003f2f028 */
[----:B------:R-:W-:Y:S06]  /*58f0*/  @UP2 UPLOP3.LUT UP0, UPT, UPT, UPT, UP1, 0x80, 0x8 ;  /* 0x000000000008289c */ /* 0x000fec0003f0f010 */
[----:B------:R-:W-:Y:S01]  /*5900*/  PLOP3.LUT P0, PT, PT, PT, UP0, 0x80, 0x8 ;  /* 0x000000000008781c */ /* 0x000fe20003f0f008 */
[----:B------:R-:W-:Y:S01]  /*5910*/  @!UPT UIADD3 URZ, UPT, UPT, URZ, URZ, URZ ;  /* 0x000000fffffff290 */ /* 0x000fe2000fffe0ff */
[----:B------:R-:W-:Y:S11]  /*5920*/  BRA.U !UP1, `(.L_x_93) ;  /* 0x0000000109387547 */ /* 0x000ff6000b800000 */
[----:B------:R-:W-:Y:S01]  /*5930*/  UISETP.NE.U32.AND UP0, UPT, UR38, URZ, UPT ;  /* 0x000000ff2600728c */ /* 0x000fe2000bf05070 */
[----:B------:R-:W-:Y:S02]  /*5940*/  HFMA2 R0, -RZ, RZ, 0, 5.9604644775390625e-08 ;  /* 0x00000001ff007431 */ /* 0x000fe400000001ff */
[----:B------:R-:W-:Y:S01]  /*5950*/  IMAD.MOV.U32 R64, RZ, RZ, 0x1 ;  /* 0x00000001ff407424 */ /* 0x000fe200078e00ff */
[----:B------:R-:W-:Y:S06]  /*5960*/  UISETP.NE.AND.EX UP0, UPT, UR39, URZ, UPT, UP0 ;  /* 0x000000ff2700728c */ /* 0x000fec000bf05300 */
[----:B------:R-:W-:Y:S05]  /*5970*/  PLOP3.LUT P3, PT, PT, PT, UP0, 0x80, 0x8 ;  /* 0x000000000008781c */ /* 0x000fea0003f6f008 */
[----:B------:R-:W1:Y:S01]  /*5980*/  @UP0 LDCU.64 UR6, c[0x0][0x888] ;  /* 0x00011100ff0607ac */ /* 0x000e620008000a00 */
[----:B------:R-:W-:Y:S07]  /*5990*/  @UP0 UIMAD UR4, UR36, UR44, URZ ;  /* 0x0000002c240402a4 */ /* 0x000fee000f8e02ff */
[----:B------:R-:W-:Y:S01]  /*59a0*/  @!P3 PRMT R64, R0, 0x7610, R64 ;  /* 0x000076100040b816 */ /* 0x000fe20000000040 */
[----:B-1----:R-:W-:Y:S03]  /*59b0*/  @UP0 UIMAD.WIDE UR6, UR4, 0x4, UR6 ;  /* 0x00000004040608a5 */ /* 0x002fe6000f8e0206 */
[----:B------:R-:W1:Y:S03]  /*59c0*/  @!UP0 LDCU UR4, c[0x0][0x880] ;  /* 0x00011000ff0487ac */ /* 0x000e660008000800 */
[----:B------:R-:W-:Y:S01]  /*59d0*/  IMAD.U32 R2, RZ, RZ, UR6 ;  /* 0x00000006ff027e24 */ /* 0x000fe2000f8e00ff */
[----:B------:R-:W-:Y:S05]  /*59e0*/  MOV R3, UR7 ;  /* 0x0000000700037c02 */ /* 0x000fea0008000f00 */
[----:B-----5:R2:W5:Y:S02]  /*59f0*/  @P3 LDG.E R35, desc[UR46][R2.64] ;  /* 0x0000002e02233981 */ /* 0x020564000c1e1900 */
[----:B-12---:R-:W-:Y:S02]  /*5a00*/  @!P3 IMAD.U32 R35, RZ, RZ, UR4 ;  /* 0x00000004ff23be24 */ /* 0x006fe4000f8e00ff */
.L_x_93:
[----:B------:R-:W-:Y:S05]  /*5a10*/  @!P4 BRA `(.L_x_94) ;  /* 0x000000000020c947 */ /* 0x000fea0003800000 */
[----:B------:R-:W-:Y:S04]  /*5a20*/  ISETP.NE.U32.AND P3, PT, R56, RZ, PT ;  /* 0x000000ff3800720c */ /* 0x000fe80003f65070 */
[----:B------:R-:W-:Y:S11]  /*5a30*/  ISETP.NE.AND.EX P3, PT, R57, RZ, PT, P3 ;  /* 0x000000ff3900720c */ /* 0x000ff60003f65330 */
[----:B------:R-:W-:Y:S02]  /*5a40*/  @!UPT UIADD3 URZ, UPT, UPT, URZ, URZ, URZ ;  /* 0x000000fffffff290 */ /* 0x000fe4000fffe0ff */
[----:B------:R-:W1:Y:S01]  /*5a50*/  @P3 LDC.64 R2, c[0x0][0x8a8] ;  /* 0x00022a00ff023b82 */ /* 0x000e620000000a00 */
[----:B------:R-:W-:Y:S04]  /*5a60*/  @P3 IMAD R0, R58, UR36, RZ ;  /* 0x000000243a003c24 */ /* 0x000fe8000f8e02ff */
[----:B-1----:R-:W-:Y:S05]  /*5a70*/  @P3 IMAD.WIDE R2, R0, 0x4, R2 ;  /* 0x0000000400023825 */ /* 0x002fea00078e0202 */
[----:B-----5:R1:W5:Y:S02]  /*5a80*/  @P3 LDG.E R33, desc[UR46][R2.64] ;  /* 0x0000002e02213981 */ /* 0x020364000c1e1900 */
[----:B-1----:R-:W2:Y:S02]  /*5a90*/  @!P3 LDC R33, c[0x0][0x8a0] ;  /* 0x00022800ff21bb82 */ /* 0x002ea40000000800 */
.L_x_94:
[----:B-----5:R-:W-:Y:S01]  /*5aa0*/  FSETP.NEU.AND P3, PT, R35, RZ, PT ;  /* 0x000000ff2300720b */ /* 0x020fe20003f6d000 */
[----:B------:R-:W-:Y:S01]  /*5ab0*/  IMAD.U32 R2, RZ, RZ, UR56 ;  /* 0x00000038ff027e24 */ /* 0x000fe2000f8e00ff */
[----:B------:R-:W-:Y:S01]  /*5ac0*/  SEL R5, RZ, 0xffffffff, P2 ;  /* 0xffffffffff057807 */ /* 0x000fe20001000000 */
[----:B------:R-:W-:Y:S01]  /*5ad0*/  ULOP3.LUT UR4, UR51, 0x1, URZ, 0x3c, !UPT ;  /* 0x0000000133047892 */ /* 0x000fe2000f8e3cff */
[----:B------:R-:W-:Y:S01]  /*5ae0*/  @P1 LOP3.LUT P2, RZ, R64, 0xff, RZ, 0xc0, !PT ;  /* 0x000000ff40ff1812 */ /* 0x000fe2000784c0ff */
[----:B------:R-:W-:Y:S01]  /*5af0*/  BSSY B1, `(.L_x_95) ;  /* 0x000004b000017945 */ /* 0x000fe20003800000 */
[----:B------:R-:W-:Y:S01]  /*5b00*/  @P1 SEL R0, RZ, 0xffffffff, P3 ;  /* 0xffffffffff001807 */ /* 0x000fe20001800000 */
[----:B------:R-:W-:Y:S01]  /*5b10*/  IMAD.MOV.U32 R85, RZ, RZ, 0x1 ;  /* 0x00000001ff557424 */ /* 0x000fe200078e00ff */
[----:B------:R-:W-:Y:S01]  /*5b20*/  LEA R2, R2, UR48, 0x3 ;  /* 0x0000003002027c11 */ /* 0x000fe2000f8e18ff */
[----:B------:R-:W-:Y:S01]  /*5b30*/  IMAD.U32 R83, RZ, RZ, UR4 ;  /* 0x00000004ff537e24 */ /* 0x000fe2000f8e00ff */
[----:B------:R-:W-:Y:S01]  /*5b40*/  @P0 SEL R0, R5, R0, !P2 ;  /* 0x0000000005000207 */ /* 0x000fe20005000000 */
[----:B------:R-:W-:Y:S01]  /*5b50*/  IMAD.U32 R84, RZ, RZ, UR56 ;  /* 0x00000038ff547e24 */ /* 0x000fe2000f8e00ff */
[C---:B------:R-:W-:Y:S02]  /*5b60*/  LEA R82, R31.reuse, UR48, 0x3 ;  /* 0x000000301f527c11 */ /* 0x040fe4000f8e18ff */
[----:B------:R-:W-:Y:S02]  /*5b70*/  CS2R R54, SRZ ;  /* 0x0000000000367805 */ /* 0x000fe4000001ff00 */
[----:B------:R-:W-:Y:S02]  /*5b80*/  @P1 LOP3.LUT R0, R0, 0x1, RZ, 0xc0, !PT ;  /* 0x0000000100001812 */ /* 0x000fe400078ec0ff */
[----:B------:R-:W-:Y:S02]  /*5b90*/  CS2R R52, SRZ ;  /* 0x0000000000347805 */ /* 0x000fe4000001ff00 */
[----:B------:R-:W-:Y:S02]  /*5ba0*/  SHF.L.U32 R3, R72, 0x1f, RZ ;  /* 0x0000001f48037819 */ /* 0x000fe400000006ff */
[----:B------:R-:W-:Y:S02]  /*5bb0*/  CS2R R50, SRZ ;  /* 0x0000000000327805 */ /* 0x000fe4000001ff00 */
[----:B------:R-:W-:Y:S02]  /*5bc0*/  ISETP.NE.U32.OR P5, PT, R0, 0x1, !P1 ;  /* 0x000000010000780c */ /* 0x000fe40004fa5470 */
[----:B------:R-:W-:Y:S02]  /*5bd0*/  CS2R R48, SRZ ;  /* 0x0000000000307805 */ /* 0x000fe4000001ff00 */
[----:B------:R-:W-:Y:S02]  /*5be0*/  PLOP3.LUT P2, PT, PT, PT, UP1, 0x80, 0x8 ;  /* 0x000000000008781c */ /* 0x000fe40003f4f018 */
[----:B------:R-:W-:Y:S02]  /*5bf0*/  CS2R R46, SRZ ;  /* 0x00000000002e7805 */ /* 0x000fe4000001ff00 */
[----:B------:R-:W-:Y:S02]  /*5c00*/  LEA.HI R34, R31, R31, RZ, 0x1 ;  /* 0x0000001f1f227211 */ /* 0x000fe400078f08ff */
[----:B------:R-:W-:Y:S02]  /*5c10*/  CS2R R44, SRZ ;  /* 0x00000000002c7805 */ /* 0x000fe4000001ff00 */
[----:B------:R-:W-:Y:S02]  /*5c20*/  LOP3.LUT P4, R77, R64, 0xff, RZ, 0xc0, !PT ;  /* 0x000000ff404d7812 */ /* 0x000fe4000788c0ff */
[----:B------:R-:W-:Y:S02]  /*5c30*/  CS2R R42, SRZ ;  /* 0x00000000002a7805 */ /* 0x000fe4000001ff00 */
[----:B------:R-:W-:Y:S02]  /*5c40*/  SEL R4, RZ, 0xffffffff, P3 ;  /* 0xffffffffff047807 */ /* 0x000fe40001800000 */
[----:B------:R-:W-:Y:S02]  /*5c50*/  CS2R R40, SRZ ;  /* 0x0000000000287805 */ /* 0x000fe4000001ff00 */
[----:B------:R-:W-:Y:S02]  /*5c60*/  P2R R79, PR, RZ, 0x20 ;  /* 0x00000020ff4f7803 */ /* 0x000fe40000000000 */
[----:B------:R-:W-:Y:S02]  /*5c70*/  @P5 SHF.L.U32 R0, R83, 0x1f, RZ ;  /* 0x0000001f53005819 */ /* 0x000fe400000006ff */
[----:B------:R-:W-:Y:S02]  /*5c80*/  @P2 SEL R4, R5, R4, !P4 ;  /* 0x0000000405042207 */ /* 0x000fe40006000000 */
[----:B------:R1:W3:Y:S02]  /*5c90*/  @P5 SYNCS.PHASECHK.TRANS64.TRYWAIT P1, [R2+URZ+0xc0], R0 ;  /* 0x0000c000020055a7 */ /* 0x0002e400080211ff */
[----:B------:R-:W-:Y:S04]  /*5ca0*/  LOP3.LUT R4, R4, 0x1, RZ, 0xc0, !PT ;  /* 0x0000000104047812 */ /* 0x000fe800078ec0ff */
[----:B------:R-:W-:Y:S04]  /*5cb0*/  ISETP.NE.U32.AND P2, PT, R4, 0x1, PT ;  /* 0x000000010400780c */ /* 0x000fe80003f45070 */
[----:B------:R-:W-:Y:S01]  /*5cc0*/  P2R R86, PR, RZ, 0x4 ;  /* 0x00000004ff567803 */ /* 0x000fe20000000000 */
[----:B------:R4:W2:Y:S01]  /*5cd0*/  SYNCS.PHASECHK.TRANS64.TRYWAIT P0, [R82+URZ+0x120], R3 ;  /* 0x00012003520075a7 */ /* 0x0008a200080011ff */
[C---:B-1----:R-:W-:Y:S01]  /*5ce0*/  IMAD.SHL.U32 R0, R34.reuse, 0x20, RZ ;  /* 0x0000002022007824 */ /* 0x042fe200078e00ff */
[----:B------:R-:W-:Y:S04]  /*5cf0*/  LOP3.LUT R34, R34, 0xffe, RZ, 0xc0, !PT ;  /* 0x00000ffe22227812 */ /* 0x000fe800078ec0ff */
[----:B------:R-:W-:Y:S01]  /*5d00*/  LOP3.LUT R0, R0, 0xffffffc0, RZ, 0xc0, !PT ;  /* 0xffffffc000007812 */ /* 0x000fe200078ec0ff */
[----:B------:R-:W-:Y:S04]  /*5d10*/  IMAD.IADD R34, R31, 0x1, -R34 ;  /* 0x000000011f227824 */ /* 0x000fe800078e0a22 */
[----:B------:R-:W-:Y:S04]  /*5d20*/  IMAD.IADD R0, R32, 0x1, R0 ;  /* 0x0000000120007824 */ /* 0x000fe800078e0200 */
[----:B------:R-:W-:Y:S01]  /*5d30*/  IMAD R34, R34, 0x100000, R0 ;  /* 0x0010000022227824 */ /* 0x000fe200078e0200 */
[----:B---3--:R-:W-:Y:S01]  /*5d40*/  @P5 SEL R85, RZ, 0x1, !P1 ;  /* 0x00000001ff555807 */ /* 0x008fe20004800000 */
[----:B----4-:R-:W-:Y:S06]  /*5d50*/  @!P5 BRA `(.L_x_96) ;  /* 0x000000000090d947 */ /* 0x010fec0003800000 */
[----:B------:R-:W-:Y:S01]  /*5d60*/  HFMA2 R47, -RZ, RZ, 0, 0 ;  /* 0x00000000ff2f7431 */ /* 0x000fe200000001ff */
[----:B------:R-:W-:Y:S01]  /*5d70*/  ISETP.NE.AND P1, PT, R85, RZ, PT ;  /* 0x000000ff5500720c */ /* 0x000fe20003f25270 */
[----:B------:R-:W-:Y:S01]  /*5d80*/  IMAD.U32 R5, RZ, RZ, UR56 ;  /* 0x00000038ff057e24 */ /* 0x000fe2000f8e00ff */
[----:B------:R-:W-:Y:S11]  /*5d90*/  BSSY B0, `(.L_x_97) ;  /* 0x0000005000007945 */ /* 0x000ff60003800000 */
[----:B------:R-:W-:Y:S05]  /*5da0*/  @P1 BRA `(.L_x_98) ;  /* 0x00000000000c1947 */ /* 0x000fea0003800000 */
[----:B------:R-:W-:Y:S04]  /*5db0*/  SHF.L.U32 R0, R83, 0x1f, RZ ;  /* 0x0000001f53007819 */ /* 0x000fe800000006ff */
[----:B------:R-:W1:Y:S02]  /*5dc0*/  SYNCS.PHASECHK.TRANS64.TRYWAIT P1, [R2+URZ+0xc0], R0 ;  /* 0x0000c000020075a7 */ /* 0x000e6400080211ff */
[----:B-1----:R-:W-:Y:S05]  /*5dd0*/  @!P1 BRA `(.L_x_99) ;  /* 0x0000001c00f89947 */ /* 0x002fea0003800000 */
.L_x_98:
[----:B------:R-:W-:Y:S05]  /*5de0*/  BSYNC B0 ;  /* 0x0000000000007941 */ /* 0x000fea0003800000 */
.L_x_97:
[----:B------:R-:W-:Y:S01]  /*5df0*/  ISETP.NE.AND P1, PT, R86, RZ, PT ;  /* 0x000000ff5600720c */ /* 0x000fe20003f25270 */
[----:B------:R-:W-:Y:S01]  /*5e00*/  IMAD.MOV.U32 R46, RZ, RZ, RZ ;  /* 0x000000ffff2e7224 */ /* 0x000fe200078e00ff */
[----:B------:R-:W-:Y:S02]  /*5e10*/  CS2R R44, SRZ ;  /* 0x00000000002c7805 */ /* 0x000fe4000001ff00 */
[----:B------:R-:W-:Y:S02]  /*5e20*/  CS2R R42, SRZ ;  /* 0x00000000002a7805 */ /* 0x000fe4000001ff00 */
[----:B------:R-:W-:Y:S02]  /*5e30*/  CS2R R40, SRZ ;  /* 0x0000000000287805 */ /* 0x000fe4000001ff00 */
[----:B------:R-:W-:Y:S02]  /*5e40*/  CS2R R50, SRZ ;  /* 0x0000000000327805 */ /* 0x000fe4000001ff00 */
[----:B------:R-:W-:Y:S02]  /*5e50*/  CS2R R48, SRZ ;  /* 0x0000000000307805 */ /* 0x000fe4000001ff00 */
[----:B------:R-:W-:Y:S02]  /*5e60*/  CS2R R54, SRZ ;  /* 0x0000000000367805 */ /* 0x000fe4000001ff00 */
[----:B------:R-:W-:Y:S01]  /*5e70*/  CS2R R52, SRZ ;  /* 0x0000000000347805 */ /* 0x000fe2000001ff00 */
[----:B------:R-:W-:Y:S01]  /*5e80*/  @P1 IMAD R5, R5, 0x800, R68 ;  /* 0x0000080005051824 */ /* 0x000fe200078e0244 */
[----:B------:R-:W-:Y:S05]  /*5e90*/  @P1 WARPSYNC.ALL ;  /* 0x0000000000001948 */ /* 0x000fea0003800000 */
[----:B------:R-:W-:Y:S01]  /*5ea0*/  @P1 LEA R5, R5, UR48, 0x2 ;  /* 0x0000003005051c11 */ /* 0x000fe2000f8e10ff */
[----:B------:R-:W-:Y:S04]  /*5eb0*/  UIADD3 UR5, UPT, UPT, UR56, 0x1, URZ ;  /* 0x0000000138057890 */ /* 0x000fe8000fffe0ff */
[----:B------:R3:W4:Y:S01]  /*5ec0*/  @P1 LDSM.16.M88.4 R40, [R5+0x400] ;  /* 0x000400000528183b */ /* 0x0007220000000200 */
[----:B------:R-:W-:Y:S01]  /*5ed0*/  @P1 VIADD R4, R5, 0x400 ;  /* 0x0000040005041836 */ /* 0x000fe20000000000 */
[----:B------:R-:W-:Y:S01]  /*5ee0*/  UISETP.NE.AND UP0, UPT, UR5, 0x3, UPT ;  /* 0x000000030500788c */ /* 0x000fe2000bf05270 */
[C-C-:B-1----:R-:W-:Y:S02]  /*5ef0*/  @P1 IMAD R2, R74.reuse, 0x4, R5.reuse ;  /* 0x000000044a021824 */ /* 0x142fe400078e0205 */
[C---:B------:R-:W-:Y:S01]  /*5f00*/  @P1 IMAD R4, R73.reuse, 0x4, R4 ;  /* 0x0000000449041824 */ /* 0x040fe200078e0204 */
[----:B------:R-:W-:Y:S01]  /*5f10*/  USEL UR4, URZ, 0x1, UP0 ;  /* 0x00000001ff047887 */ /* 0x000fe20008000000 */
[----:B------:R-:W-:Y:S01]  /*5f20*/  @P1 IMAD R0, R73, 0x4, R5 ;  /* 0x0000000449001824 */ /* 0x000fe200078e0205 */
[----:B------:R3:W1:Y:S01]  /*5f30*/  @P1 LDSM.16.M88.4 R44, [R2+0x400] ;  /* 0x00040000022c183b */ /* 0x0006620000000200 */
[----:B------:R-:W-:Y:S01]  /*5f40*/  @P1 IMAD R4, R74, 0x4, R4 ;  /* 0x000000044a041824 */ /* 0x000fe200078e0204 */
[----:B------:R-:W-:Y:S02]  /*5f50*/  USEL UR5, UR5, URZ, UP0 ;  /* 0x000000ff05057287 */ /* 0x000fe40008000000 */
[----:B------:R3:W1:Y:S01]  /*5f60*/  @P1 LDSM.16.M88.4 R48, [R0+0x400] ;  /* 0x000400000030183b */ /* 0x0006620000000200 */
[----:B------:R-:W-:Y:S03]  /*5f70*/  LOP3.LUT R83, R83, UR4, RZ, 0x3c, !PT ;  /* 0x0000000453537c12 */ /* 0x000fe6000f8e3cff */
[----:B------:R3:W1:Y:S01]  /*5f80*/  @P1 LDSM.16.M88.4 R52, [R4] ;  /* 0x000000000434183b */ /* 0x0006620000000200 */
[----:B------:R-:W-:Y:S03]  /*5f90*/  IMAD.U32 R84, RZ, RZ, UR5 ;  /* 0x00000005ff547e24 */ /* 0x000fe6000f8e00ff */
.L_x_96:
[----:B------:R-:W-:Y:S05]  /*5fa0*/  BSYNC B1 ;  /* 0x0000000000017941 */ /* 0x000fea0003800000 */
.L_x_95:
[----:B---3--:R-:W-:Y:S04]  /*5fb0*/  SHF.R.U32.HI R0, RZ, 0x15, R34 ;  /* 0x00000015ff007819 */ /* 0x008fe80000011622 */
[----:B------:R-:W-:Y:S01]  /*5fc0*/  LOP3.LUT P1, RZ, R0, 0x3, R69, 0x48, !PT ;  /* 0x0000000300ff7812 */ /* 0x000fe20007824845 */
[----:B------:R-:W-:Y:S01]  /*5fd0*/  @!UPT UIADD3 URZ, UPT, UPT, URZ, URZ, URZ ;  /* 0x000000fffffff290 */ /* 0x000fe2000fffe0ff */
[----:B--2---:R-:W-:Y:S11]  /*5fe0*/  @P0 BRA `(.L_x_100) ;  /* 0x0000000000080947 */ /* 0x004ff60003800000 */
[----:B------:R-:W2:Y:S02]  /*5ff0*/  SYNCS.PHASECHK.TRANS64.TRYWAIT P0, [R82+URZ+0x120], R3 ;  /* 0x00012003520075a7 */ /* 0x000ea400080011ff */
[----:B--2---:R-:W-:Y:S05]  /*6000*/  @!P0 BRA `(.L_x_101) ;  /* 0x0000001c00808947 */ /* 0x004fea0003800000 */
.L_x_100:
[----:B------:R-:W-:Y:S05]  /*6010*/  @!P1 BRA `(.L_x_102) ;  /* 0x0000000000409947 */ /* 0x000fea0003800000 */
[----:B------:R-:W3:Y:S01]  /*6020*/  LDCU.64 UR8, c[0x4][0x70] ;  /* 0x01000e00ff0877ac */ /* 0x000ee20008000a00 */
[----:B--2---:R-:W-:Y:S01]  /*6030*/  MOV R3, 0x0 ;  /* 0x0000000000037802 */ /* 0x004fe20000000f00 */
[----:B------:R-:W-:Y:S02]  /*6040*/  HFMA2 R12, -RZ, RZ, 0, 5.9604644775390625e-08 ;  /* 0x00000001ff0c7431 */ /* 0x000fe400000001ff */
[----:B------:R-:W-:Y:S02]  /*6050*/  IMAD.MOV.U32 R8, RZ, RZ, 0x192 ;  /* 0x00000192ff087424 */ /* 0x000fe400078e00ff */
[----:B------:R-:W-:Y:S01]  /*6060*/  IMAD.MOV.U32 R13, RZ, RZ, RZ ;  /* 0x000000ffff0d7224 */ /* 0x000fe200078e00ff */
[----:B------:R-:W2:Y:S01]  /*6070*/  LDCU.64 UR6, c[0x4][0x78] ;  /* 0x01000f00ff0677ac */ /* 0x000ea20008000a00 */
[----:B------:R-:W1:Y:S01]  /*6080*/  LDC.64 R2, c[0x4][R3] ;  /* 0x0100000003027b82 */ /* 0x000e620000000a00 */
[----:B------:R-:W5:Y:S01]  /*6090*/  LDCU.64 UR4, c[0x4][0x10] ;  /* 0x01000200ff0477ac */ /* 0x000f620008000a00 */
[----:B---3--:R-:W-:Y:S01]  /*60a0*/  MOV R5, UR9 ;  /* 0x0000000900057c02 */ /* 0x008fe20008000f00 */
[----:B------:R-:W-:Y:S01]  /*60b0*/  IMAD.U32 R4, RZ, RZ, UR8 ;  /* 0x00000008ff047e24 */ /* 0x000fe2000f8e00ff */
[----:B--2---:R-:W-:Y:S01]  /*60c0*/  MOV R7, UR7 ;  /* 0x0000000700077c02 */ /* 0x004fe20008000f00 */
[----:B------:R-:W-:Y:S01]  /*60d0*/  IMAD.U32 R6, RZ, RZ, UR6 ;  /* 0x00000006ff067e24 */ /* 0x000fe2000f8e00ff */
[----:B-----5:R-:W-:Y:S01]  /*60e0*/  MOV R11, UR5 ;  /* 0x00000005000b7c02 */ /* 0x020fe20008000f00 */
[----:B------:R-:W-:Y:S02]  /*60f0*/  IMAD.U32 R10, RZ, RZ, UR4 ;  /* 0x00000004ff0a7e24 */ /* 0x000fe4000f8e00ff */
[----:B------:R-:W-:Y:S07]  /*6100*/  LEPC R20, `(.L_x_102) ;  /* 0x000000001014794e */ /* 0x000fee0000000000 */
[----:B-1--4-:R-:W-:Y:S05]  /*6110*/  CALL.ABS.NOINC R2 ;  /* 0x0000000002007343 */ /* 0x012fea0003c00000 */
.L_x_102:
[----:B------:R-:W-:Y:S05]  /*6120*/  WARPSYNC.ALL ;  /* 0x0000000000007948 */ /* 0x000fea0003800000 */
[----:B------:R-:W-:Y:S01]  /*6130*/  R2UR UR4, R34 ;  /* 0x00000000220472ca */ /* 0x000fe200000e0000 */
[----:B------:R-:W-:Y:S01]  /*6140*/  BSSY.RECONVERGENT B0, `(.L_x_103) ;  /* 0x000003e000007945 */ /* 0x000fe20003800200 */
[----:B------:R-:W-:Y:S02]  /*6150*/  MOV R20, UR56 ;  /* 0x0000003800147c02 */ /* 0x000fe40008000f00 */
[----:B------:R-:W-:Y:S02]  /*6160*/  SHF.L.U32 R80, R74, 0x2, RZ ;  /* 0x000000024a507819 */ /* 0x000fe400000006ff */
[----:B------:R-:W-:Y:S02]  /*6170*/  LEA R20, R20, R68, 0xb ;  /* 0x0000004414147211 */ /* 0x000fe400078e58ff */
[----:B------:R-:W-:Y:S02]  /*6180*/  SHF.L.U32 R81, R73, 0x2, RZ ;  /* 0x0000000249517819 */ /* 0x000fe400000006ff */
[----:B------:R-:W-:Y:S02]  /*6190*/  LEA R20, R20, UR48, 0x2 ;  /* 0x0000003014147c11 */ /* 0x000fe4000f8e10ff */
[----:B------:R-:W-:Y:S01]  /*61a0*/  ISETP.NE.AND P0, PT, R75, RZ, PT ;  /* 0x000000ff4b00720c */ /* 0x000fe20003f05270 */
[----:B------:R-:W3:Y:S02]  /*61b0*/  LDTM.16dp128bit.x8 R4, tmem[UR4] ;  /* 0x00000004000479ee */ /* 0x000ee40008180000 */
[C---:B---3--:R-:W-:Y:S01]  /*61c0*/  FMUL R0, R33.reuse, R4 ;  /* 0x0000000421007220 */ /* 0x048fe20000400000 */
[C---:B------:R-:W-:Y:S01]  /*61d0*/  FMUL R2, R33.reuse, R5 ;  /* 0x0000000521027220 */ /* 0x040fe20000400000 */
[C---:B--2---:R-:W-:Y:S01]  /*61e0*/  FMUL R3, R33.reuse, R6 ;  /* 0x0000000621037220 */ /* 0x044fe20000400000 */
[----:B------:R-:W-:Y:S01]  /*61f0*/  FMUL R7, R33, R7 ;  /* 0x0000000721077220 */ /* 0x000fe20000400000 */
[----:B----4-:R-:W-:Y:S01]  /*6200*/  FFMA R36, R35, R40, R0 ;  /* 0x0000002823247223 */ /* 0x010fe20000000000 */
[----:B------:R-:W-:Y:S01]  /*6210*/  FMUL R4, R33, R8 ;  /* 0x0000000821047220 */ /* 0x000fe20000400000 */
[----:B------:R-:W-:Y:S01]  /*6220*/  FFMA R37, R35, R41, R2 ;  /* 0x0000002923257223 */ /* 0x000fe20000000002 */
[----:B------:R-:W-:Y:S01]  /*6230*/  FMUL R5, R33, R9 ;  /* 0x0000000921057220 */ /* 0x000fe20000400000 */
[----:B------:R-:W-:Y:S01]  /*6240*/  FFMA R38, R35, R42, R3 ;  /* 0x0000002a23267223 */ /* 0x000fe20000000003 */
[----:B------:R-:W-:Y:S01]  /*6250*/  FMUL R6, R33, R10 ;  /* 0x0000000a21067220 */ /* 0x000fe20000400000 */
[----:B------:R-:W-:Y:S01]  /*6260*/  FFMA R39, R35, R43, R7 ;  /* 0x0000002b23277223 */ /* 0x000fe20000000007 */
[----:B------:R-:W-:Y:S01]  /*6270*/  FMUL R11, R33, R11 ;  /* 0x0000000b210b7220 */ /* 0x000fe20000400000 */
[----:B-1----:R-:W-:Y:S01]  /*6280*/  FFMA R4, R35, R44, R4 ;  /* 0x0000002c23047223 */ /* 0x002fe20000000004 */
[----:B------:R-:W-:Y:S01]  /*6290*/  FMUL R8, R33, R12 ;  /* 0x0000000c21087220 */ /* 0x000fe20000400000 */
[----:B------:R-:W-:Y:S01]  /*62a0*/  FFMA R5, R35, R45, R5 ;  /* 0x0000002d23057223 */ /* 0x000fe20000000005 */
[----:B------:R1:W-:Y:S01]  /*62b0*/  STSM.16.M88.4 [R20+0x400], R36 ;  /* 0x0004002414007844 */ /* 0x0003e20000000200 */
[----:B------:R-:W-:Y:S01]  /*62c0*/  FMUL R9, R33, R13 ;  /* 0x0000000d21097220 */ /* 0x000fe20000400000 */
[----:B------:R-:W-:Y:S01]  /*62d0*/  FFMA R6, R35, R46, R6 ;  /* 0x0000002e23067223 */ /* 0x000fe20000000006 */
[C---:B------:R-:W-:Y:S01]  /*62e0*/  FMUL R10, R33.reuse, R14 ;  /* 0x0000000e210a7220 */ /* 0x040fe20000400000 */
[----:B------:R-:W-:Y:S01]  /*62f0*/  FMUL R13, R33, R17 ;  /* 0x00000011210d7220 */ /* 0x000fe20000400000 */
[C---:B------:R-:W-:Y:S01]  /*6300*/  IADD3 R17, PT, PT, R80.reuse, 0x400, R20 ;  /* 0x0000040050117810 */ /* 0x040fe20007ffe014 */
[----:B------:R-:W-:Y:S01]  /*6310*/  FFMA R7, R35, R47, R11 ;  /* 0x0000002f23077223 */ /* 0x000fe2000000000b */
[----:B------:R-:W-:Y:S01]  /*6320*/  FMUL R15, R33, R15 ;  /* 0x0000000f210f7220 */ /* 0x000fe20000400000 */
[----:B------:R-:W-:Y:S01]  /*6330*/  FFMA R8, R35, R48, R8 ;  /* 0x0000003023087223 */ /* 0x000fe20000000008 */
[----:B------:R-:W-:Y:S01]  /*6340*/  FMUL R12, R33, R16 ;  /* 0x00000010210c7220 */ /* 0x000fe20000400000 */
[C---:B------:R-:W-:Y:S01]  /*6350*/  FFMA R9, R35.reuse, R49, R9 ;  /* 0x0000003123097223 */ /* 0x040fe20000000009 */
[----:B------:R1:W-:Y:S01]  /*6360*/  STSM.16.M88.4 [R17], R4 ;  /* 0x0000000411007844 */ /* 0x0003e20000000200 */
[----:B------:R-:W-:Y:S01]  /*6370*/  FFMA R10, R35, R50, R10 ;  /* 0x00000032230a7223 */ /* 0x000fe2000000000a */
[----:B------:R-:W-:Y:S01]  /*6380*/  FMUL R14, R33, R18 ;  /* 0x00000012210e7220 */ /* 0x000fe20000400000 */
[----:B------:R-:W-:Y:S01]  /*6390*/  IADD3 R16, PT, PT, R81, 0x400, R20 ;  /* 0x0000040051107810 */ /* 0x000fe20007ffe014 */
[----:B------:R-:W-:Y:S01]  /*63a0*/  FFMA R11, R35, R51, R15 ;  /* 0x00000033230b7223 */ /* 0x000fe2000000000f */
[----:B------:R-:W-:Y:S01]  /*63b0*/  FMUL R19, R33, R19 ;  /* 0x0000001321137220 */ /* 0x000fe20000400000 */
[C---:B------:R-:W-:Y:S01]  /*63c0*/  FFMA R12, R35.reuse, R52, R12 ;  /* 0x00000034230c7223 */ /* 0x040fe2000000000c */
[C---:B------:R-:W-:Y:S01]  /*63d0*/  FFMA R13, R35.reuse, R53, R13 ;  /* 0x00000035230d7223 */ /* 0x040fe2000000000d */
[C---:B------:R-:W-:Y:S01]  /*63e0*/  FFMA R14, R35.reuse, R54, R14 ;  /* 0x00000036230e7223 */ /* 0x040fe2000000000e */
[----:B------:R1:W-:Y:S01]  /*63f0*/  STSM.16.M88.4 [R16], R8 ;  /* 0x0000000810007844 */ /* 0x0003e20000000200 */
[----:B------:R-:W-:Y:S01]  /*6400*/  IADD3 R0, PT, PT, R80, R16, RZ ;  /* 0x0000001050007210 */ /* 0x000fe20007ffe0ff */
[----:B------:R-:W-:Y:S05]  /*6410*/  FFMA R15, R35, R55, R19 ;  /* 0x00000037230f7223 */ /* 0x000fea0000000013 */
[----:B------:R1:W-:Y:S01]  /*6420*/  STSM.16.M88.4 [R0], R12 ;  /* 0x0000000c00007844 */ /* 0x0003e20000000200 */
[----:B------:R-:W-:Y:S01]  /*6430*/  @!PT LDS RZ, [RZ] ;  /* 0x00000000fffff984 */ /* 0x000fe20000000800 */
[----:B------:R-:W-:Y:S01]  /*6440*/  @!PT LDS RZ, [RZ] ;  /* 0x00000000fffff984 */ /* 0x000fe20000000800 */
[----:B------:R-:W-:Y:S01]  /*6450*/  @!PT LDS RZ, [RZ] ;  /* 0x00000000fffff984 */ /* 0x000fe20000000800 */
[----:B------:R-:W-:Y:S01]  /*6460*/  @!PT LDS RZ, [RZ] ;  /* 0x00000000fffff984 */ /* 0x000fe20000000800 */
[----:B------:R2:W-:Y:S06]  /*6470*/  MEMBAR.ALL.CTA ;  /* 0x0000000000007992 */ /* 0x0005ec0000008000 */
[----:B--2---:R-:W2:Y:S02]  /*6480*/  FENCE.VIEW.ASYNC.S ;  /* 0x00000000000073c6 */ /* 0x004ea40000000000 */
[----:B--2---:R-:W-:Y:S06]  /*6490*/  BAR.SYNC.DEFER_BLOCKING 0x1, 0x80 ;  /* 0x0042000000007b1d */ /* 0x004fec0000010000 */
[----:B------:R-:W-:Y:S05]  /*64a0*/  @P0 BRA `(.L_x_104) ;  /* 0x00000000001c0947 */ /* 0x000fea0003800000 */
[----:B------:R-:W-:Y:S02]  /*64b0*/  UIADD3 UR6, UP0, UPT, UR54, 0x680, URZ ;  /* 0x0000068036067890 */ /* 0x000fe4000ff1e0ff */
[----:B------:R-:W-:Y:S02]  /*64c0*/  ULEA UR4, UR56, UR48, 0xd ;  /* 0x0000003038047291 */ /* 0x000fe4000f8e68ff */
[----:B------:R-:W-:Y:S02]  /*64d0*/  UIADD3.X UR7, UPT, UPT, URZ, UR55, URZ, UP0, !UPT ;  /* 0x00000037ff077290 */ /* 0x000fe400087fe4ff */
[----:B------:R-:W-:Y:S01]  /*64e0*/  UIADD3 UR40, UPT, UPT, UR4, 0x400, URZ ;  /* 0x0000040004287890 */ /* 0x000fe2000fffe0ff */
[----:B------:R-:W-:Y:S08]  /*64f0*/  UMOV UR43, UR36 ;  /* 0x00000024002b7c82 */ /* 0x000ff00008000000 */
[----:B------:R2:W-:Y:S02]  /*6500*/  UTMASTG.3D [UR40], [UR6] ;  /* 0x00000028060073b5 */ /* 0x0005e40008010000 */
[----:B--2---:R0:W-:Y:S02]  /*6510*/  UTMACMDFLUSH ;  /* 0x00000000000079b7 */ /* 0x0041e40000000000 */
.L_x_104:
[----:B------:R-:W-:Y:S05]  /*6520*/  BSYNC.RECONVERGENT B0 ;  /* 0x0000000000007941 */ /* 0x000fea0003800200 */
.L_x_103:
[----:B------:R-:W-:Y:S01]  /*6530*/  UIADD3 UR40, UPT, UPT, UR56, 0x1, URZ ;  /* 0x0000000138287890 */ /* 0x000fe2000fffe0ff */
[----:B------:R-:W-:Y:S03]  /*6540*/  BSSY.RECONVERGENT B0, `(.L_x_105) ;  /* 0x0000005000007945 */ /* 0x000fe60003800200 */
[----:B------:R-:W-:Y:S04]  /*6550*/  UISETP.NE.AND UP0, UPT, UR40, 0x3, UPT ;  /* 0x000000032800788c */ /* 0x000fe8000bf05270 */
[----:B------:R-:W-:Y:S01]  /*6560*/  USEL UR43, UR40, URZ, UP0 ;  /* 0x000000ff282b7287 */ /* 0x000fe20008000000 */
[----:B------:R-:W-:Y:S11]  /*6570*/  @P0 BRA `(.L_x_106) ;  /* 0x0000000000040947 */ /* 0x000ff60003800000 */
[----:B------:R-:W-:Y:S04]  /*6580*/  DEPBAR.LE SB0, 0x1 ;  /* 0x000080400000791a */ /* 0x000fe80000000000 */
.L_x_106:
[----:B------:R-:W-:Y:S05]  /*6590*/  BSYNC.RECONVERGENT B0 ;  /* 0x0000000000007941 */ /* 0x000fea0003800200 */
.L_x_105:
[----:B------:R-:W-:Y:S01]  /*65a0*/  BAR.SYNC.DEFER_BLOCKING 0x1, 0x80 ;  /* 0x0042000000007b1d */ /* 0x000fe20000010000 */
[----:B------:R-:W-:Y:S01]  /*65b0*/  ISETP.NE.AND P1, PT, R79, RZ, PT ;  /* 0x000000ff4f00720c */ /* 0x000fe20003f25270 */
[----:B------:R-:W-:Y:S01]  /*65c0*/  UISETP.NE.AND UP0, UPT, UR50, URZ, UPT ;  /* 0x000000ff3200728c */ /* 0x000fe2000bf05270 */
[----:B------:R-:W-:Y:S11]  /*65d0*/  LEA R2, R84, UR48, 0x3 ;  /* 0x0000003054027c11 */ /* 0x000ff6000f8e18ff */
[----:B------:R-:W-:Y:S01]  /*65e0*/  @P1 SHF.L.U32 R3, R83, 0x1f, RZ ;  /* 0x0000001f53031819 */ /* 0x000fe200000006ff */
[----:B------:R-:W-:Y:S06]  /*65f0*/  BRA.U !UP0, `(.L_x_107) ;  /* 0x0000000108247547 */ /* 0x000fec000b800000 */
[----:B-1----:R-:W-:Y:S01]  /*6600*/  IMAD.U32 R4, RZ, RZ, UR49 ;  /* 0x00000031ff047e24 */ /* 0x002fe2000f8e00ff */
[----:B------:R-:W-:Y:S01]  /*6610*/  MOV R0, UR37 ;  /* 0x0000002500007c02 */ /* 0x000fe20008000f00 */
[----:B------:R-:W-:Y:S03]  /*6620*/  UIADD3 UR49, UPT, UPT, UR49, 0x1, URZ ;  /* 0x0000000131317890 */ /* 0x000fe6000fffe0ff */
[----:B------:R-:W-:Y:S01]  /*6630*/  @P1 LEA R4, R4, UR48, 0x3 ;  /* 0x0000003004041c11 */ /* 0x000fe2000f8e18ff */
[----:B------:R-:W-:Y:S04]  /*6640*/  UISETP.NE.AND UP0, UPT, UR49, 0x3, UPT ;  /* 0x000000033100788c */ /* 0x000fe8000bf05270 */
[----:B------:R-:W-:Y:S01]  /*6650*/  @P1 VIADD R4, R4, 0xd8 ;  /* 0x000000d804041836 */ /* 0x000fe20000000000 */
[----:B------:R-:W-:Y:S04]  /*6660*/  USEL UR49, UR49, URZ, UP0 ;  /* 0x000000ff31317287 */ /* 0x000fe80008000000 */
[----:B------:R-:W-:Y:S04]  /*6670*/  @P1 PRMT R0, R0, 0x654, R4 ;  /* 0x0000065400001816 */ /* 0x000fe80000000004 */
[----:B------:R2:W-:Y:S04]  /*6680*/  @P1 SYNCS.ARRIVE.TRANS64.RED.A1T0 RZ, [R0+URZ], RZ ;  /* 0x000000ff00ff19a7 */ /* 0x0005e800081004ff */
.L_x_107:
[----:B------:R-:W3:Y:S01]  /*6690*/  @P1 SYNCS.PHASECHK.TRANS64.TRYWAIT P0, [R2+URZ+0xc0], R3 ;  /* 0x0000c003020015a7 */ /* 0x000ee200080011ff */
[----:B------:R-:W-:Y:S01]  /*66a0*/  BSSY B1, `(.L_x_108) ;  /* 0x0000017000017945 */ /* 0x000fe20003800000 */
[----:B---3--:R-:W-:Y:S03]  /*66b0*/  @P1 SEL R85, RZ, 0x1, !P0 ;  /* 0x00000001ff551807 */ /* 0x008fe60004000000 */
[----:B------:R-:W-:Y:S05]  /*66c0*/  @!P1 BRA `(.L_x_109) ;  /* 0x0000000000509947 */ /* 0x000fea0003800000 */
[----:B------:R-:W-:Y:S01]  /*66d0*/  ISETP.NE.AND P1, PT, R86, RZ, PT ;  /* 0x000000ff5600720c */ /* 0x000fe20003f25270 */
[----:B------:R-:W-:Y:S01]  /*66e0*/  BSSY B0, `(.L_x_110) ;  /* 0x000000a000007945 */ /* 0x000fe20003800000 */
[----:B------:R-:W-:Y:S11]  /*66f0*/  ISETP.NE.AND P0, PT, R85, RZ, PT ;  /* 0x000000ff5500720c */ /* 0x000ff60003f05270 */
[----:B-1----:R-:W-:Y:S05]  /*6700*/  @P1 IMAD R4, R84, 0x800, R68 ;  /* 0x0000080054041824 */ /* 0x002fea00078e0244 */
[----:B------:R-:W-:Y:S05]  /*6710*/  @P1 LEA R4, R4, UR48, 0x2 ;  /* 0x0000003004041c11 */ /* 0x000fea000f8e10ff */
[--C-:B--2---:R-:W-:Y:S02]  /*6720*/  @P1 IMAD.IADD R0, R81, 0x1, R4.reuse ;  /* 0x0000000151001824 */ /* 0x104fe400078e0204 */
[----:B------:R-:W-:Y:S01]  /*6730*/  @P1 IMAD.IADD R3, R80, 0x1, R4 ;  /* 0x0000000150031824 */ /* 0x000fe200078e0204 */
[----:B------:R-:W-:Y:S06]  /*6740*/  @P0 BRA `(.L_x_111) ;  /* 0x00000000000c0947 */ /* 0x000fec0003800000 */
[----:B------:R-:W-:Y:S04]  /*6750*/  SHF.L.U32 R83, R83, 0x1f, RZ ;  /* 0x0000001f53537819 */ /* 0x000fe800000006ff */
[----:B------:R-:W1:Y:S02]  /*6760*/  SYNCS.PHASECHK.TRANS64.TRYWAIT P0, [R2+URZ+0xc0], R83 ;  /* 0x0000c053020075a7 */ /* 0x000e6400080011ff */
[----:B-1----:R-:W-:Y:S05]  /*6770*/  @!P0 BRA `(.L_x_112) ;  /* 0x0000001400b88947 */ /* 0x002fea0003800000 */
.L_x_111:
[----:B------:R-:W-:Y:S05]  /*6780*/  BSYNC B0 ;  /* 0x0000000000007941 */ /* 0x000fea0003800000 */
.L_x_110:
[----:B------:R-:W-:Y:S11]  /*6790*/  ISETP.NE.AND P0, PT, R86, RZ, PT ;  /* 0x000000ff5600720c */ /* 0x000ff60003f05270 */
[----:B------:R-:W-:Y:S02]  /*67a0*/  @!UPT UIADD3 URZ, UPT, UPT, URZ, URZ, URZ ;  /* 0x000000fffffff290 */ /* 0x000fe4000fffe0ff */
[----:B-1----:R-:W-:Y:S01]  /*67b0*/  @P0 IADD3 R2, PT, PT, R80, R0, RZ ;  /* 0x0000000050020210 */ /* 0x002fe20007ffe0ff */
[----:B------:R-:W-:Y:S05]  /*67c0*/  @P0 WARPSYNC.ALL ;  /* 0x0000000000000948 */ /* 0x000fea0003800000 */
[----:B------:R3:W4:Y:S04]  /*67d0*/  @P0 LDSM.16.M88.4 R40, [R4+0x400] ;  /* 0x000400000428083b */ /* 0x0007280000000200 */
[----:B------:R3:W1:Y:S04]  /*67e0*/  @P0 LDSM.16.M88.4 R44, [R3+0x400] ;  /* 0x00040000032c083b */ /* 0x0006680000000200 */
[----:B------:R3:W2:Y:S04]  /*67f0*/  @P0 LDSM.16.M88.4 R48, [R0+0x400] ;  /* 0x000400000030083b */ /* 0x0006a80000000200 */
[----:B------:R3:W1:Y:S02]  /*6800*/  @P0 LDSM.16.M88.4 R52, [R2+0x400] ;  /* 0x000400000234083b */ /* 0x0006640000000200 */
.L_x_109:
[----:B------:R-:W-:Y:S05]  /*6810*/  BSYNC B1 ;  /* 0x0000000000017941 */ /* 0x000fea0003800000 */
.L_x_108:
[----:B-123--:R-:W-:Y:S05]  /*6820*/  VIADD R0, R34, 0x20 ;  /* 0x0000002022007836 */ /* 0x00efea0000000000 */
[----:B------:R-:W-:Y:S04]  /*6830*/  SHF.R.U32.HI R0, RZ, 0x15, R0 ;  /* 0x00000015ff007819 */ /* 0x000fe80000011600 */
[----:B------:R-:W-:Y:S11]  /*6840*/  LOP3.LUT P0, RZ, R0, 0x3, R69, 0x48, !PT ;  /* 0x0000000300ff7812 */ /* 0x000ff60007804845 */
[----:B------:R-:W-:Y:S02]  /*6850*/  @!UPT UIADD3 URZ, UPT, UPT, URZ, URZ, URZ ;  /* 0x000000fffffff290 */ /* 0x000fe4000fffe0ff */
[----:B------:R-:W-:Y:S05]  /*6860*/  @!P0 BRA `(.L_x_113) ;  /* 0x0000000000408947 */ /* 0x000fea0003800000 */
[----:B------:R-:W1:Y:S01]  /*6870*/  LDCU.64 UR8, c[0x4][0x70] ;  /* 0x01000e00ff0877ac */ /* 0x000e620008000a00 */
[----:B------:R-:W-:Y:S01]  /*6880*/  MOV R3, 0x0 ;  /* 0x0000000000037802 */ /* 0x000fe20000000f00 */
[----:B------:R-:W-:Y:S02]  /*6890*/  HFMA2 R12, -RZ, RZ, 0, 5.9604644775390625e-08 ;  /* 0x00000001ff0c7431 */ /* 0x000fe400000001ff */
[----:B------:R-:W-:Y:S02]  /*68a0*/  IMAD.MOV.U32 R8, RZ, RZ, 0x192 ;  /* 0x00000192ff087424 */ /* 0x000fe400078e00ff */
[----:B------:R-:W-:Y:S01]  /*68b0*/  IMAD.MOV.U32 R13, RZ, RZ, RZ ;  /* 0x000000ffff0d7224 */ /* 0x000fe200078e00ff */
[----:B------:R-:W2:Y:S01]  /*68c0*/  LDCU.64 UR6, c[0x4][0x78] ;  /* 0x01000f00ff0677ac */ /* 0x000ea20008000a00 */
[----:B------:R-:W3:Y:S01]  /*68d0*/  LDC.64 R2, c[0x4][R3] ;  /* 0x0100000003027b82 */ /* 0x000ee20000000a00 */
[----:B------:R-:W5:Y:S01]  /*68e0*/  LDCU.64 UR4, c[0x4][0x10] ;  /* 0x01000200ff0477ac */ /* 0x000f620008000a00 */
[----:B-1----:R-:W-:Y:S01]  /*68f0*/  MOV R5, UR9 ;  /* 0x0000000900057c02 */ /* 0x002fe20008000f00 */
[----:B------:R-:W-:Y:S01]  /*6900*/  IMAD.U32 R4, RZ, RZ, UR8 ;  /* 0x00000008ff047e24 */ /* 0x000fe2000f8e00ff */
[----:B--2---:R-:W-:Y:S01]  /*6910*/  MOV R7, UR7 ;  /* 0x0000000700077c02 */ /* 0x004fe20008000f00 */
[----:B------:R-:W-:Y:S01]  /*6920*/  IMAD.U32 R6, RZ, RZ, UR6 ;  /* 0x00000006ff067e24 */ /* 0x000fe2000f8e00ff */
[----:B-----5:R-:W-:Y:S01]  /*6930*/  MOV R11, UR5 ;  /* 0x00000005000b7c02 */ /* 0x020fe20008000f00 */
[----:B------:R-:W-:Y:S02]  /*6940*/  IMAD.U32 R10, RZ, RZ, UR4 ;  /* 0x00000004ff0a7e24 */ /* 0x000fe4000f8e00ff */
[----:B------:R-:W-:Y:S07]  /*6950*/  LEPC R20, `(.L_x_113) ;  /* 0x000000001014794e */ /* 0x000fee0000000000 */
[----:B---34-:R-:W-:Y:S05]  /*6960*/  CALL.ABS.NOINC R2 ;  /* 0x0000000002007343 */ /* 0x018fea0003c00000 */
.L_x_113:
[----:B------:R-:W-:Y:S01]  /*6970*/  ISETP.NE.AND P0, PT, R75, RZ, PT ;  /* 0x000000ff4b00720c */ /* 0x000fe20003f05270 */
[----:B------:R-:W-:Y:S05]  /*6980*/  WARPSYNC.ALL ;  /* 0x0000000000007948 */ /* 0x000fea0003800000 */
[----:B------:R-:W-:Y:S01]  /*6990*/  R2UR UR4, R34 ;  /* 0x00000000220472ca */ /* 0x000fe200000e0000 */
[----:B------:R-:W-:Y:S01]  /*69a0*/  BSSY.RECONVERGENT B0, `(.L_x_114) ;  /* 0x0000042000007945 */ /* 0x000fe20003800200 */
[----:B------:R-:W-:Y:S11]  /*69b0*/  R2UR UR5, R82 ;  /* 0x00000000520572ca */ /* 0x000ff600000e0000 */
[----:B------:R-:W1:Y:S01]  /*69c0*/  LDTM.16dp128bit.x8 R4, tmem[UR4+0x20] ;  /* 0x00002004000479ee */ /* 0x000e620008180000 */
[----:B------:R-:W-:Y:S01]  /*69d0*/  NOP ;  /* 0x0000000000007918 */ /* 0x000fe20000000000 */
[----:B------:R-:W-:Y:S04]  /*69e0*/  UIADD3 UR5, UPT, UPT, UR5, 0x140, URZ ;  /* 0x0000014005057890 */ /* 0x000fe8000fffe0ff */
[----:B------:R-:W-:Y:S09]  /*69f0*/  UPRMT UR5, UR37, 0x654, UR5 ;  /* 0x0000065425057896 */ /* 0x000ff20008000005 */
[----:B-1----:R-:W-:Y:S01]  /*6a00*/  SYNCS.ARRIVE.TRANS64.RED.A1T0 RZ, [UR5], RZ ;  /* 0x000000ffffff79a7 */ /* 0x002fe20008100405 */
[C---:B------:R-:W-:Y:S01]  /*6a10*/  FMUL R0, R33.reuse, R4 ;  /* 0x0000000421007220 */ /* 0x040fe20000400000 */
[C---:B------:R-:W-:Y:S01]  /*6a20*/  FMUL R2, R33.reuse, R5 ;  /* 0x0000000521027220 */ /* 0x040fe20000400000 */
[C---:B------:R-:W-:Y:S01]  /*6a30*/  FMUL R3, R33.reuse, R6 ;  /* 0x0000000621037220 */ /* 0x040fe20000400000 */
[----:B------:R-:W-:Y:S01]  /*6a40*/  FMUL R7, R33, R7 ;  /* 0x0000000721077220 */ /* 0x000fe20000400000 */
[----:B----4-:R-:W-:Y:S01]  /*6a50*/  FFMA R36, R35, R40, R0 ;  /* 0x0000002823247223 */ /* 0x010fe20000000000 */
[----:B------:R-:W-:Y:S01]  /*6a60*/  MOV R0, UR43 ;  /* 0x0000002b00007c02 */ /* 0x000fe20008000f00 */
[----:B------:R-:W-:Y:S01]  /*6a70*/  FMUL R4, R33, R8 ;  /* 0x0000000821047220 */ /* 0x000fe20000400000 */
[----:B------:R-:W-:Y:S01]  /*6a80*/  FFMA R37, R35, R41, R2 ;  /* 0x0000002923257223 */ /* 0x000fe20000000002 */
[----:B------:R-:W-:Y:S01]  /*6a90*/  FMUL R5, R33, R9 ;  /* 0x0000000921057220 */ /* 0x000fe20000400000 */
[----:B------:R-:W-:Y:S01]  /*6aa0*/  LEA R0, R0, R68, 0xb ;  /* 0x0000004400007211 */ /* 0x000fe200078e58ff */
[----:B------:R-:W-:Y:S01]  /*6ab0*/  FFMA R38, R35, R42, R3 ;  /* 0x0000002a23267223 */ /* 0x000fe20000000003 */
[----:B------:R-:W-:Y:S01]  /*6ac0*/  FMUL R6, R33, R10 ;  /* 0x0000000a21067220 */ /* 0x000fe20000400000 */
[----:B------:R-:W-:Y:S01]  /*6ad0*/  FFMA R39, R35, R43, R7 ;  /* 0x0000002b23277223 */ /* 0x000fe20000000007 */
[----:B------:R-:W-:Y:S01]  /*6ae0*/  LEA R0, R0, UR48, 0x2 ;  /* 0x0000003000007c11 */ /* 0x000fe2000f8e10ff */
[----:B------:R-:W-:Y:S01]  /*6af0*/  FMUL R11, R33, R11 ;  /* 0x0000000b210b7220 */ /* 0x000fe20000400000 */
[----:B------:R-:W-:Y:S01]  /*6b00*/  FFMA R4, R35, R44, R4 ;  /* 0x0000002c23047223 */ /* 0x000fe20000000004 */
[----:B------:R-:W-:Y:S01]  /*6b10*/  FMUL R8, R33, R12 ;  /* 0x0000000c21087220 */ /* 0x000fe20000400000 */
[----:B------:R-:W-:Y:S01]  /*6b20*/  FFMA R5, R35, R45, R5 ;  /* 0x0000002d23057223 */ /* 0x000fe20000000005 */
[----:B------:R1:W-:Y:S01]  /*6b30*/  STSM.16.M88.4 [R0+0x400], R36 ;  /* 0x0004002400007844 */ /* 0x0003e20000000200 */
[----:B------:R-:W-:Y:S01]  /*6b40*/  FMUL R9, R33, R13 ;  /* 0x0000000d21097220 */ /* 0x000fe20000400000 */
[----:B------:R-:W-:Y:S01]  /*6b50*/  FFMA R6, R35, R46, R6 ;  /* 0x0000002e23067223 */ /* 0x000fe20000000006 */
[----:B------:R-:W-:Y:S01]  /*6b60*/  FMUL R10, R33, R14 ;  /* 0x0000000e210a7220 */ /* 0x000fe20000400000 */
[----:B------:R-:W-:Y:S01]  /*6b70*/  FFMA R7, R35, R47, R11 ;  /* 0x0000002f23077223 */ /* 0x000fe2000000000b */
[C---:B------:R-:W-:Y:S01]  /*6b80*/  IADD3 R2, PT, PT, R80.reuse, 0x400, R0 ;  /* 0x0000040050027810 */ /* 0x040fe20007ffe000 */
[----:B------:R-:W-:Y:S01]  /*6b90*/  FMUL R15, R33, R15 ;  /* 0x0000000f210f7220 */ /* 0x000fe20000400000 */
[----:B------:R-:W-:Y:S01]  /*6ba0*/  FFMA R8, R35, R48, R8 ;  /* 0x0000003023087223 */ /* 0x000fe20000000008 */
[----:B------:R-:W-:Y:S01]  /*6bb0*/  FMUL R12, R33, R16 ;  /* 0x00000010210c7220 */ /* 0x000fe20000400000 */
[----:B------:R-:W-:Y:S01]  /*6bc0*/  FFMA R9, R35, R49, R9 ;  /* 0x0000003123097223 */ /* 0x000fe20000000009 */
[----:B------:R1:W-:Y:S01]  /*6bd0*/  STSM.16.M88.4 [R2], R4 ;  /* 0x0000000402007844 */ /* 0x0003e20000000200 */
[----:B------:R-:W-:Y:S01]  /*6be0*/  FMUL R13, R33, R17 ;  /* 0x00000011210d7220 */ /* 0x000fe20000400000 */
[----:B------:R-:W-:Y:S01]  /*6bf0*/  FFMA R10, R35, R50, R10 ;  /* 0x00000032230a7223 */ /* 0x000fe2000000000a */
[----:B------:R-:W-:Y:S01]  /*6c00*/  FMUL R14, R33, R18 ;  /* 0x00000012210e7220 */ /* 0x000fe20000400000 */
[----:B------:R-:W-:Y:S01]  /*6c10*/  FFMA R11, R35, R51, R15 ;  /* 0x00000033230b7223 */ /* 0x000fe2000000000f */
[----:B------:R-:W-:Y:S01]  /*6c20*/  IADD3 R81, PT, PT, R81, 0x400, R0 ;  /* 0x0000040051517810 */ /* 0x000fe20007ffe000 */
[----:B------:R-:W-:Y:S01]  /*6c30*/  FMUL R19, R33, R19 ;  /* 0x0000001321137220 */ /* 0x000fe20000400000 */
[C---:B------:R-:W-:Y:S01]  /*6c40*/  FFMA R12, R35.reuse, R52, R12 ;  /* 0x00000034230c7223 */ /* 0x040fe2000000000c */
[C---:B------:R-:W-:Y:S01]  /*6c50*/  FFMA R13, R35.reuse, R53, R13 ;  /* 0x00000035230d7223 */ /* 0x040fe2000000000d */
[C---:B------:R-:W-:Y:S01]  /*6c60*/  FFMA R14, R35.reuse, R54, R14 ;  /* 0x00000036230e7223 */ /* 0x040fe2000000000e */
[----:B------:R1:W-:Y:S01]  /*6c70*/  STSM.16.M88.4 [R81], R8 ;  /* 0x0000000851007844 */ /* 0x0003e20000000200 */
[----:B------:R-:W-:Y:S01]  /*6c80*/  FFMA R15, R35, R55, R19 ;  /* 0x00000037230f7223 */ /* 0x000fe20000000013 */
[----:B------:R-:W-:Y:S05]  /*6c90*/  IADD3 R80, PT, PT, R80, R81, RZ ;  /* 0x0000005150507210 */ /* 0x000fea0007ffe0ff */
        /* <DEDUP_REMOVED lines=11> */
[----:B------:R-:W-:Y:S02]  /*6d50*/  UIADD3 UR5, UPT, UPT, UR41, 0x20, URZ ;  /* 0x0000002029057890 */ /* 0x000fe4000fffe0ff */
[----:B------:R-:W-:Y:S02]  /*6d60*/  UIADD3 UR4, UPT, UPT, UR10, 0x400, URZ ;  /* 0x000004000a047890 */ /* 0x000fe4000fffe0ff */
[----:B------:R-:W-:Y:S01]  /*6d70*/  UIADD3.X UR9, UPT, UPT, URZ, UR55, URZ, UP0, !UPT ;  /* 0x00000037ff097290 */ /* 0x000fe200087fe4ff */
[----:B------:R-:W-:Y:S01]  /*6d80*/  UMOV UR6, UR42 ;  /* 0x0000002a00067c82 */ /* 0x000fe20008000000 */
[----:B------:R-:W-:Y:S07]  /*6d90*/  UMOV UR7, UR36 ;  /* 0x0000002400077c82 */ /* 0x000fee0008000000 */
[----:B------:R2:W-:Y:S02]  /*6da0*/  UTMASTG.3D [UR4], [UR8] ;  /* 0x00000004080073b5 */ /* 0x0005e40008010000 */
[----:B--2---:R0:W-:Y:S02]  /*6db0*/  UTMACMDFLUSH ;  /* 0x00000000000079b7 */ /* 0x0041e40000000000 */
.L_x_115:
[----:B------:R-:W-:Y:S05]  /*6dc0*/  BSYNC.RECONVERGENT B0 ;  /* 0x0000000000007941 */ /* 0x000fea0003800200 */
.L_x_114:
[----:B------:R-:W-:Y:S01]  /*6dd0*/  UIADD3 UR43, UPT, UPT, UR43, 0x1, URZ ;  /* 0x000000012b2b7890 */ /* 0x000fe2000fffe0ff */
[----:B------:R-:W-:Y:S03]  /*6de0*/  BSSY.RECONVERGENT B0, `(.L_x_116) ;  /* 0x0000008000007945 */ /* 0x000fe60003800200 */
[----:B------:R-:W-:Y:S04]  /*6df0*/  UISETP.NE.AND UP0, UPT, UR43, 0x3, UPT ;  /* 0x000000032b00788c */ /* 0x000fe8000bf05270 */
[----:B------:R-:W-:Y:S02]  /*6e00*/  UISETP.EQ.XOR UP1, UPT, UR40, 0x3, !UP0 ;  /* 0x000000032800788c */ /* 0x000fe4000c722a70 */
[----:B------:R-:W-:Y:S02]  /*6e10*/  USEL UR56, UR43, URZ, UP0 ;  /* 0x000000ff2b387287 */ /* 0x000fe40008000000 */
[----:B------:R-:W-:Y:S04]  /*6e20*/  USEL UR4, URZ, 0x1, !UP1 ;  /* 0x00000001ff047887 */ /* 0x000fe8000c800000 */
[----:B------:R-:W-:Y:S01]  /*6e30*/  ULOP3.LUT UR51, UR51, UR4, URZ, 0x3c, !UPT ;  /* 0x0000000433337292 */ /* 0x000fe2000f8e3cff */
[----:B------:R-:W-:Y:S11]  /*6e40*/  @P0 BRA `(.L_x_117) ;  /* 0x0000000000040947 */ /* 0x000ff60003800000 */
[----:B------:R-:W-:Y:S04]  /*6e50*/  DEPBAR.LE SB0, 0x1 ;  /* 0x000080400000791a */ /* 0x000fe80000000000 */
.L_x_117:
[----:B------:R-:W-:Y:S05]  /*6e60*/  BSYNC.RECONVERGENT B0 ;  /* 0x0000000000007941 */ /* 0x000fea0003800200 */
.L_x_116:
[----:B------:R-:W-:Y:S01]  /*6e70*/  BAR.SYNC.DEFER_BLOCKING 0x1, 0x80 ;  /* 0x0042000000007b1d */ /* 0x000fe20000010000 */
[----:B------:R-:W-:Y:S01]  /*6e80*/  UISETP.NE.AND UP0, UPT, UR50, -0x2, UPT ;  /* 0xfffffffe3200788c */ /* 0x000fe2000bf05270 */
[----:B------:R-:W-:Y:S08]  /*6e90*/  IADD3 R31, PT, PT, R31, 0x1, RZ ;  /* 0x000000011f1f7810 */ /* 0x000ff00007ffe0ff */
[----:B------:R-:W-:Y:S05]  /*6ea0*/  BRA.U !UP0, `(.L_x_118) ;  /* 0x0000000108287547 */ /* 0x000fea000b800000 */
[----:B------:R-:W-:Y:S01]  /*6eb0*/  ISETP.NE.AND P0, PT, R79, RZ, PT ;  /* 0x000000ff4f00720c */ /* 0x000fe20003f05270 */
[----:B-1----:R-:W-:Y:S01]  /*6ec0*/  IMAD.U32 R2, RZ, RZ, UR49 ;  /* 0x00000031ff027e24 */ /* 0x002fe2000f8e00ff */
[----:B------:R-:W-:Y:S01]  /*6ed0*/  UIADD3 UR49, UPT, UPT, UR49, 0x1, URZ ;  /* 0x0000000131317890 */ /* 0x000fe2000fffe0ff */
[----:B------:R-:W-:Y:S03]  /*6ee0*/  IMAD.U32 R0, RZ, RZ, UR37 ;  /* 0x00000025ff007e24 */ /* 0x000fe6000f8e00ff */
[----:B------:R-:W-:Y:S04]  /*6ef0*/  UISETP.NE.AND UP0, UPT, UR49, 0x3, UPT ;  /* 0x000000033100788c */ /* 0x000fe8000bf05270 */
[----:B------:R-:W-:Y:S03]  /*6f00*/  USEL UR49, UR49, URZ, UP0 ;  /* 0x000000ff31317287 */ /* 0x000fe60008000000 */
[----:B------:R-:W-:Y:S05]  /*6f10*/  @P0 LEA R2, R2, UR48, 0x3 ;  /* 0x0000003002020c11 */ /* 0x000fea000f8e18ff */
[----:B------:R-:W-:Y:S05]  /*6f20*/  @P0 VIADD R2, R2, 0xd8 ;  /* 0x000000d802020836 */ /* 0x000fea0000000000 */
[----:B------:R-:W-:Y:S04]  /*6f30*/  @P0 PRMT R0, R0, 0x654, R2 ;  /* 0x0000065400000816 */ /* 0x000fe80000000002 */
[----:B------:R2:W-:Y:S03]  /*6f40*/  @P0 SYNCS.ARRIVE.TRANS64.RED.A1T0 RZ, [R0+URZ], RZ ;  /* 0x000000ff00ff09a7 */ /* 0x0005e600081004ff */
.L_x_118:
[----:B------:R-:W-:Y:S01]  /*6f50*/  ISETP.NE.AND P2, PT, R76, RZ, PT ;  /* 0x000000ff4c00720c */ /* 0x000fe20003f45270 */
[----:B------:R-:W-:Y:S01]  /*6f60*/  UIADD3 UR50, UPT, UPT, UR50, 0x2, URZ ;  /* 0x0000000232327890 */ /* 0x000fe2000fffe0ff */
[----:B------:R-:W-:Y:S01]  /*6f70*/  ISETP.NE.AND P0, PT, R78, 0x2, PT ;  /* 0x000000024e00780c */ /* 0x000fe20003f05270 */
[----:B-1----:R-:W-:Y:S01]  /*6f80*/  IMAD.IADD R14, R29, 0x1, R62 ;  /* 0x000000011d0e7824 */ /* 0x002fe200078e023e */
[----:B------:R-:W-:Y:S01]  /*6f90*/  ISETP.NE.AND P1, PT, R31, 0x4, PT ;  /* 0x000000041f00780c */ /* 0x000fe20003f25270 */
[----:B------:R-:W-:Y:S01]  /*6fa0*/  IMAD.IADD R15, R30, 0x1, R63 ;  /* 0x000000011e0f7824 */ /* 0x000fe200078e023f */
[----:B------:R-:W-:Y:S02]  /*6fb0*/  SEL R2, RZ, 0x1, P0 ;  /* 0x00000001ff027807 */ /* 0x000fe40000000000 */
[----:B--2---:R-:W-:Y:S02]  /*6fc0*/  SEL R0, RZ, 0x1, P1 ;  /* 0x00000001ff007807 */ /* 0x004fe40000800000 */
[----:B------:R-:W-:Y:S02]  /*6fd0*/  LOP3.LUT R71, R71, R2, RZ, 0x3c, !PT ;  /* 0x0000000247477212 */ /* 0x000fe400078e3cff */
[----:B------:R-:W-:Y:S02]  /*6fe0*/  LOP3.LUT R72, R72, R0, RZ, 0x3c, !PT ;  /* 0x0000000048487212 */ /* 0x000fe400078e3cff */
[----:B------:R-:W-:Y:S02]  /*6ff0*/  @P2 R2UR UR36, R70 ;  /* 0x00000000462422ca */ /* 0x000fe400000e0000 */
[----:B------:R-:W-:Y:S02]  /*7000*/  SEL R78, R78, RZ, P0 ;  /* 0x000000ff4e4e7207 */ /* 0x000fe40000000000 */
[----:B------:R-:W-:Y:S01]  /*7010*/  SEL R31, R31, RZ, P1 ;  /* 0x000000ff1f1f7207 */ /* 0x000fe20000800000 */
[----:B------:R-:W-:Y:S10]  /*7020*/  @P2 BRA `(.L_x_119) ;  /* 0xffffffe000342947 */ /* 0x000ff4000383ffff */
[----:B------:R-:W-:-:S09]  /*7030*/  UISETP.NE.AND UP0, UPT, UR53, URZ, UPT ;  /* 0x000000ff3500728c */ /* 0x000fd2000bf05270 */
[----:B------:R-:W-:Y:S05]  /*7040*/  BRA.U !UP0, `(.L_x_120) ;  /* 0x0000000108487547 */ /* 0x000fea000b800000 */
[----:B------:R-:W1:Y:S02]  /*7050*/  LDCU.64 UR4, c[0x0][0x890] ;  /* 0x00011200ff0477ac */ /* 0x000e640008000a00 */
[----:B-1----:R-:W-:-:S04]  /*7060*/  UISETP.NE.U32.AND UP0, UPT, UR4, URZ, UPT ;  /* 0x000000ff0400728c */ /* 0x002fc8000bf05070 */
[----:B------:R-:W-:-:S09]  /*7070*/  UISETP.NE.AND.EX UP0, UPT, UR5, URZ, UPT, UP0 ;  /* 0x000000ff0500728c */ /* 0x000fd2000bf05300 */
[----:B------:R-:W-:Y:S05]  /*7080*/  BRA.U UP0, `(.L_x_121) ;  /* 0x00000001000c7547 */ /* 0x000fea000b800000 */
[----:B------:R-:W-:-:S13]  /*7090*/  FSETP.NEU.AND P0, PT, R35, RZ, PT ;  /* 0x000000ff2300720b */ /* 0x000fda0003f0d000 */
[----:B------:R-:W-:Y:S05]  /*70a0*/  @!P0 EXIT ;  /* 0x000000000000894d */ /* 0x000fea0003800000 */
[----:B------:R-:W-:Y:S05]  /*70b0*/  BRA `(.L_x_120) ;  /* 0x00000000002c7947 */ /* 0x000fea0003800000 */
.L_x_121:
[----:B------:R-:W-:Y:S01]  /*70c0*/  ISETP.NE.AND P0, PT, R77, RZ, PT ;  /* 0x000000ff4d00720c */ /* 0x000fe20003f05270 */
[----:B------:R-:W-:-:S12]  /*70d0*/  BSSY.RECONVERGENT B0, `(.L_x_120) ;  /* 0x0000009000007945 */ /* 0x000fd80003800200 */
[----:B------:R-:W-:Y:S05]  /*70e0*/  @P0 BRA `(.L_x_122) ;  /* 0x0000000000140947 */ /* 0x000fea0003800000 */
[----:B------:R-:W1:Y:S02]  /*70f0*/  LDCU.64 UR4, c[0x0][0x888] ;  /* 0x00011100ff0477ac */ /* 0x000e640008000a00 */
[----:B-1----:R-:W-:-:S04]  /*7100*/  ISETP.NE.U32.AND P0, PT, RZ, UR4, PT ;  /* 0x00000004ff007c0c */ /* 0x002fc8000bf05070 */
[----:B------:R-:W-:-:S13]  /*7110*/  ISETP.NE.AND.EX P0, PT, RZ, UR5, PT, P0 ;  /* 0x00000005ff007c0c */ /* 0x000fda000bf05300 */
[----:B------:R-:W-:Y:S05]  /*7120*/  @!P0 EXIT ;  /* 0x000000000000894d */ /* 0x000fea0003800000 */
[----:B------:R-:W-:Y:S05]  /*7130*/  BRA `(.L_x_123) ;  /* 0x0000000000087947 */ /* 0x000fea0003800000 */
.L_x_122:
[----:B------:R-:W-:-:S13]  /*7140*/  FSETP.NEU.AND P0, PT, R35, RZ, PT ;  /* 0x000000ff2300720b */ /* 0x000fda0003f0d000 */
[----:B------:R-:W-:Y:S05]  /*7150*/  @!P0 EXIT ;  /* 0x000000000000894d */ /* 0x000fea0003800000 */
.L_x_123:
[----:B------:R-:W-:Y:S05]  /*7160*/  BSYNC.RECONVERGENT B0 ;  /* 0x0000000000007941 */ /* 0x000fea0003800200 */
.L_x_120:
[----:B------:R-:W-:Y:S01]  /*7170*/  ULEA UR4, UR49, UR48, 0x3 ;  /* 0x0000003031047291 */ /* 0x000fe2000f8e18ff */
[----:B------:R-:W-:-:S04]  /*7180*/  DEPBAR.LE SB0, 0x0 ;  /* 0x000080000000791a */ /* 0x000fc80000000000 */
[----:B------:R-:W-:-:S04]  /*7190*/  UIADD3 UR4, UPT, UPT, UR4, 0xd8, URZ ;  /* 0x000000d804047890 */ /* 0x000fc8000fffe0ff */
[----:B------:R-:W-:-:S09]  /*71a0*/  UPRMT UR4, UR37, 0x654, UR4 ;  /* 0x0000065425047896 */ /* 0x000fd20008000004 */
[----:B------:R-:W-:Y:S01]  /*71b0*/  SYNCS.ARRIVE.TRANS64.RED.A1T0 RZ, [UR4], RZ ;  /* 0x000000ffffff79a7 */ /* 0x000fe20008100404 */
[----:B------:R-:W-:Y:S05]  /*71c0*/  EXIT ;  /* 0x000000000000794d */ /* 0x000fea0003800000 */
.L_x_20:
[----:B--2---:R2:W1:Y:S02]  /*71d0*/  SYNCS.PHASECHK.TRANS64.TRYWAIT P0, [R2+URZ+0x170], R3 ;  /* 0x00017003020075a7 */ /* 0x00446400080011ff */
[----:B-1----:R-:W-:Y:S05]  /*71e0*/  @!P0 NANOSLEEP.SYNCS 0x989680 ;  /* 0x009896800000895d */ /* 0x002fea0003900000 */
[----:B------:R-:W1:Y:S02]  /*71f0*/  @!P0 SYNCS.PHASECHK.TRANS64 P0, [R2+URZ+0x170], R3 ;  /* 0x00017003020085a7 */ /* 0x000e6400080010ff */
[----:B-1----:R-:W-:Y:S05]  /*7200*/  @!P0 BRA `(.L_x_20) ;  /* 0xfffffffc00f08947 */ /* 0x002fea000383ffff */
[----:B------:R-:W-:Y:S05]  /*7210*/  BRA `(.L_x_124) ;  /* 0xffffffa400347947 */ /* 0x000fea000383ffff */
.L_x_23:
[----:B-1----:R-:W-:-:S07]  /*7220*/  MOV R2, UR33 ;  /* 0x0000002100027c02 */ /* 0x002fce0008000f00 */
.L_x_125:
[----:B-1----:R1:W2:Y:S02]  /*7230*/  SYNCS.PHASECHK.TRANS64.TRYWAIT P0, [R2+URZ+0x60], R4 ;  /* 0x00006004020075a7 */ /* 0x0022a400080011ff */
[----:B--2---:R-:W-:Y:S05]  /*7240*/  @!P0 NANOSLEEP.SYNCS 0x989680 ;  /* 0x009896800000895d */ /* 0x004fea0003900000 */
[----:B------:R-:W2:Y:S02]  /*7250*/  @!P0 SYNCS.PHASECHK.TRANS64 P0, [R2+URZ+0x60], R4 ;  /* 0x00006004020085a7 */ /* 0x000ea400080010ff */
[----:B--2---:R-:W-:Y:S05]  /*7260*/  @!P0 BRA `(.L_x_125) ;  /* 0xfffffffc00f08947 */ /* 0x004fea000383ffff */
[----:B------:R-:W-:Y:S05]  /*7270*/  BRA `(.L_x_22) ;  /* 0xffffffa400847947 */ /* 0x000fea000383ffff */
.L_x_29:
[----:B-1----:R-:W-:-:S07]  /*7280*/  MOV R2, UR17 ;  /* 0x0000001100027c02 */ /* 0x002fce0008000f00 */
.L_x_126:
[----:B-1----:R1:W2:Y:S02]  /*7290*/  SYNCS.PHASECHK.TRANS64.TRYWAIT P0, [R2+URZ+0x60], R4 ;  /* 0x00006004020075a7 */ /* 0x0022a400080011ff */
[----:B--2---:R-:W-:Y:S05]  /*72a0*/  @!P0 NANOSLEEP.SYNCS 0x989680 ;  /* 0x009896800000895d */ /* 0x004fea0003900000 */
[----:B------:R-:W2:Y:S02]  /*72b0*/  @!P0 SYNCS.PHASECHK.TRANS64 P0, [R2+URZ+0x60], R4 ;  /* 0x00006004020085a7 */ /* 0x000ea400080010ff */
[----:B--2---:R-:W-:Y:S05]  /*72c0*/  @!P0 BRA `(.L_x_126) ;  /* 0xfffffffc00f08947 */ /* 0x004fea000383ffff */
[----:B------:R-:W-:Y:S05]  /*72d0*/  BRA `(.L_x_28) ;  /* 0xffffffa800287947 */ /* 0x000fea000383ffff */
.L_x_33:
[----:B-1----:R1:W2:Y:S02]  /*72e0*/  SYNCS.PHASECHK.TRANS64.TRYWAIT P0, [R2+URZ+0x100], R3 ;  /* 0x00010003020075a7 */ /* 0x0022a400080011ff */
[----:B--2---:R-:W-:Y:S05]  /*72f0*/  @!P0 NANOSLEEP.SYNCS 0x989680 ;  /* 0x009896800000895d */ /* 0x004fea0003900000 */
[----:B------:R-:W2:Y:S02]  /*7300*/  @!P0 SYNCS.PHASECHK.TRANS64 P0, [R2+URZ+0x100], R3 ;  /* 0x00010003020085a7 */ /* 0x000ea400080010ff */
[----:B--2---:R-:W-:Y:S05]  /*7310*/  @!P0 BRA `(.L_x_33) ;  /* 0xfffffffc00f08947 */ /* 0x004fea000383ffff */
[----:B------:R-:W-:Y:S05]  /*7320*/  BRA `(.L_x_127) ;  /* 0xffffffa800b47947 */ /* 0x000fea000383ffff */
.L_x_37:
[----:B----4-:R-:W-:-:S07]  /*7330*/  MOV R0, UR5 ;  /* 0x0000000500007c02 */ /* 0x010fce0008000f00 */
.L_x_128:
[----:B-1----:R1:W2:Y:S02]  /*7340*/  SYNCS.PHASECHK.TRANS64.TRYWAIT P0, [R0+URZ], R2 ;  /* 0x00000002000075a7 */ /* 0x0022a400080011ff */
[----:B--2---:R-:W-:Y:S05]  /*7350*/  @!P0 NANOSLEEP.SYNCS 0x989680 ;  /* 0x009896800000895d */ /* 0x004fea0003900000 */
[----:B------:R-:W2:Y:S02]  /*7360*/  @!P0 SYNCS.PHASECHK.TRANS64 P0, [R0+URZ], R2 ;  /* 0x00000002000085a7 */ /* 0x000ea400080010ff */
[----:B--2---:R-:W-:Y:S05]  /*7370*/  @!P0 BRA `(.L_x_128) ;  /* 0xfffffffc00f08947 */ /* 0x004fea000383ffff */
[----:B------:R-:W-:Y:S05]  /*7380*/  BRA `(.L_x_129) ;  /* 0xffffffb000247947 */ /* 0x000fea000383ffff */
.L_x_38:
[----:B----4-:R-:W-:-:S07]  /*7390*/  MOV R0, UR5 ;  /* 0x0000000500007c02 */ /* 0x010fce0008000f00 */
.L_x_130:
[----:B-1----:R1:W2:Y:S02]  /*73a0*/  SYNCS.PHASECHK.TRANS64.TRYWAIT P0, [R0+URZ], R3 ;  /* 0x00000003000075a7 */ /* 0x0022a400080011ff */
[----:B--2---:R-:W-:Y:S05]  /*73b0*/  @!P0 NANOSLEEP.SYNCS 0x989680 ;  /* 0x009896800000895d */ /* 0x004fea0003900000 */
[----:B------:R-:W2:Y:S02]  /*73c0*/  @!P0 SYNCS.PHASECHK.TRANS64 P0, [R0+URZ], R3 ;  /* 0x00000003000085a7 */ /* 0x000ea400080010ff */
[----:B--2---:R-:W-:Y:S05]  /*73d0*/  @!P0 BRA `(.L_x_130) ;  /* 0xfffffffc00f08947 */ /* 0x004fea000383ffff */
[----:B------:R-:W-:Y:S05]  /*73e0*/  BRA `(.L_x_131) ;  /* 0xffffffb000307947 */ /* 0x000fea000383ffff */
.L_x_39:
[----:B----4-:R-:W-:-:S07]  /*73f0*/  MOV R0, UR5 ;  /* 0x0000000500007c02 */ /* 0x010fce0008000f00 */
.L_x_132:
[----:B-1----:R1:W2:Y:S02]  /*7400*/  SYNCS.PHASECHK.TRANS64.TRYWAIT P0, [R0+URZ], R3 ;  /* 0x00000003000075a7 */ /* 0x0022a400080011ff */
[----:B--2---:R-:W-:Y:S05]  /*7410*/  @!P0 NANOSLEEP.SYNCS 0x989680 ;  /* 0x009896800000895d */ /* 0x004fea0003900000 */
[----:B------:R-:W2:Y:S02]  /*7420*/  @!P0 SYNCS.PHASECHK.TRANS64 P0, [R0+URZ], R3 ;  /* 0x00000003000085a7 */ /* 0x000ea400080010ff */
[----:B--2---:R-:W-:Y:S05]  /*7430*/  @!P0 BRA `(.L_x_132) ;  /* 0xfffffffc00f08947 */ /* 0x004fea000383ffff */
[----:B------:R-:W-:Y:S05]  /*7440*/  BRA `(.L_x_133) ;  /* 0xffffffb0003c7947 */ /* 0x000fea000383ffff */
.L_x_40:
[----:B----4-:R-:W-:-:S07]  /*7450*/  MOV R0, UR5 ;  /* 0x0000000500007c02 */ /* 0x010fce0008000f00 */
.L_x_134:
[----:B-1----:R1:W2:Y:S02]  /*7460*/  SYNCS.PHASECHK.TRANS64.TRYWAIT P0, [R0+URZ], R3 ;  /* 0x00000003000075a7 */ /* 0x0022a400080011ff */
[----:B--2---:R-:W-:Y:S05]  /*7470*/  @!P0 NANOSLEEP.SYNCS 0x989680 ;  /* 0x009896800000895d */ /* 0x004fea0003900000 */
[----:B------:R-:W2:Y:S02]  /*7480*/  @!P0 SYNCS.PHASECHK.TRANS64 P0, [R0+URZ], R3 ;  /* 0x00000003000085a7 */ /* 0x000ea400080010ff */
[----:B--2---:R-:W-:Y:S05]  /*7490*/  @!P0 BRA `(.L_x_134) ;  /* 0xfffffffc00f08947 */ /* 0x004fea000383ffff */
[----:B------:R-:W-:Y:S05]  /*74a0*/  BRA `(.L_x_135) ;  /* 0xffffffb000487947 */ /* 0x000fea000383ffff */
.L_x_41:
[----:B----4-:R-:W-:-:S07]  /*74b0*/  MOV R0, UR5 ;  /* 0x0000000500007c02 */ /* 0x010fce0008000f00 */
.L_x_136:
[----:B-1----:R1:W2:Y:S02]  /*74c0*/  SYNCS.PHASECHK.TRANS64.TRYWAIT P0, [R0+URZ], R3 ;  /* 0x00000003000075a7 */ /* 0x0022a400080011ff */
[----:B--2---:R-:W-:Y:S05]  /*74d0*/  @!P0 NANOSLEEP.SYNCS 0x989680 ;  /* 0x009896800000895d */ /* 0x004fea0003900000 */
[----:B------:R-:W2:Y:S02]  /*74e0*/  @!P0 SYNCS.PHASECHK.TRANS64 P0, [R0+URZ], R3 ;  /* 0x00000003000085a7 */ /* 0x000ea400080010ff */
[----:B--2---:R-:W-:Y:S05]  /*74f0*/  @!P0 BRA `(.L_x_136) ;  /* 0xfffffffc00f08947 */ /* 0x004fea000383ffff */
[----:B------:R-:W-:Y:S05]  /*7500*/  BRA `(.L_x_137) ;  /* 0xffffffb000547947 */ /* 0x000fea000383ffff */
.L_x_42:
[----:B----4-:R-:W-:-:S07]  /*7510*/  MOV R0, UR5 ;  /* 0x0000000500007c02 */ /* 0x010fce0008000f00 */
.L_x_138:
[----:B-1----:R1:W2:Y:S02]  /*7520*/  SYNCS.PHASECHK.TRANS64.TRYWAIT P0, [R0+URZ], R3 ;  /* 0x00000003000075a7 */ /* 0x0022a400080011ff */
[----:B--2---:R-:W-:Y:S05]  /*7530*/  @!P0 NANOSLEEP.SYNCS 0x989680 ;  /* 0x009896800000895d */ /* 0x004fea0003900000 */
[----:B------:R-:W2:Y:S02]  /*7540*/  @!P0 SYNCS.PHASECHK.TRANS64 P0, [R0+URZ], R3 ;  /* 0x00000003000085a7 */ /* 0x000ea400080010ff */
[----:B--2---:R-:W-:Y:S05]  /*7550*/  @!P0 BRA `(.L_x_138) ;  /* 0xfffffffc00f08947 */ /* 0x004fea000383ffff */
[----:B------:R-:W-:Y:S05]  /*7560*/  BRA `(.L_x_139) ;  /* 0xffffffb000607947 */ /* 0x000fea000383ffff */
.L_x_43:
[----:B----4-:R-:W-:-:S07]  /*7570*/  MOV R0, UR5 ;  /* 0x0000000500007c02 */ /* 0x010fce0008000f00 */
.L_x_140:
[----:B-1----:R1:W2:Y:S02]  /*7580*/  SYNCS.PHASECHK.TRANS64.TRYWAIT P0, [R0+URZ], R3 ;  /* 0x00000003000075a7 */ /* 0x0022a400080011ff */
[----:B--2---:R-:W-:Y:S05]  /*7590*/  @!P0 NANOSLEEP.SYNCS 0x989680 ;  /* 0x009896800000895d */ /* 0x004fea0003900000 */
[----:B------:R-:W2:Y:S02]  /*75a0*/  @!P0 SYNCS.PHASECHK.TRANS64 P0, [R0+URZ], R3 ;  /* 0x00000003000085a7 */ /* 0x000ea400080010ff */
[----:B--2---:R-:W-:Y:S05]  /*75b0*/  @!P0 BRA `(.L_x_140) ;  /* 0xfffffffc00f08947 */ /* 0x004fea000383ffff */
[----:B------:R-:W-:Y:S05]  /*75c0*/  BRA `(.L_x_141) ;  /* 0xffffffb0006c7947 */ /* 0x000fea000383ffff */
.L_x_44:
[----:B----4-:R-:W-:-:S07]  /*75d0*/  MOV R0, UR5 ;  /* 0x0000000500007c02 */ /* 0x010fce0008000f00 */
.L_x_142:
[----:B-1----:R1:W2:Y:S02]  /*75e0*/  SYNCS.PHASECHK.TRANS64.TRYWAIT P0, [R0+URZ], R3 ;  /* 0x00000003000075a7 */ /* 0x0022a400080011ff */
[----:B--2---:R-:W-:Y:S05]  /*75f0*/  @!P0 NANOSLEEP.SYNCS 0x989680 ;  /* 0x009896800000895d */ /* 0x004fea0003900000 */
[----:B------:R-:W2:Y:S02]  /*7600*/  @!P0 SYNCS.PHASECHK.TRANS64 P0, [R0+URZ], R3 ;  /* 0x00000003000085a7 */ /* 0x000ea400080010ff */
[----:B--2---:R-:W-:Y:S05]  /*7610*/  @!P0 BRA `(.L_x_142) ;  /* 0xfffffffc00f08947 */ /* 0x004fea000383ffff */
[----:B------:R-:W-:Y:S05]  /*7620*/  BRA `(.L_x_143) ;  /* 0xffffffb000787947 */ /* 0x000fea000383ffff */
.L_x_45:
[----:B----4-:R-:W-:-:S07]  /*7630*/  MOV R0, UR5 ;  /* 0x0000000500007c02 */ /* 0x010fce0008000f00 */
.L_x_144:
[----:B-1----:R1:W2:Y:S02]  /*7640*/  SYNCS.PHASECHK.TRANS64.TRYWAIT P0, [R0+URZ], R3 ;  /* 0x00000003000075a7 */ /* 0x0022a400080011ff */
[----:B--2---:R-:W-:Y:S05]  /*7650*/  @!P0 NANOSLEEP.SYNCS 0x989680 ;  /* 0x009896800000895d */ /* 0x004fea0003900000 */
[----:B------:R-:W2:Y:S02]  /*7660*/  @!P0 SYNCS.PHASECHK.TRANS64 P0, [R0+URZ], R3 ;  /* 0x00000003000085a7 */ /* 0x000ea400080010ff */
[----:B--2---:R-:W-:Y:S05]  /*7670*/  @!P0 BRA `(.L_x_144) ;  /* 0xfffffffc00f08947 */ /* 0x004fea000383ffff */
[----:B------:R-:W-:Y:S05]  /*7680*/  BRA `(.L_x_145) ;  /* 0xffffffb000847947 */ /* 0x000fea000383ffff */
.L_x_46:
[----:B----4-:R-:W-:-:S07]  /*7690*/  MOV R0, UR5 ;  /* 0x0000000500007c02 */ /* 0x010fce0008000f00 */
.L_x_146:
[----:B-1----:R1:W2:Y:S02]  /*76a0*/  SYNCS.PHASECHK.TRANS64.TRYWAIT P0, [R0+URZ], R3 ;  /* 0x00000003000075a7 */ /* 0x0022a400080011ff */
[----:B--2---:R-:W-:Y:S05]  /*76b0*/  @!P0 NANOSLEEP.SYNCS 0x989680 ;  /* 0x009896800000895d */ /* 0x004fea0003900000 */
[----:B------:R-:W2:Y:S02]  /*76c0*/  @!P0 SYNCS.PHASECHK.TRANS64 P0, [R0+URZ], R3 ;  /* 0x00000003000085a7 */ /* 0x000ea400080010ff */
[----:B--2---:R-:W-:Y:S05]  /*76d0*/  @!P0 BRA `(.L_x_146) ;  /* 0xfffffffc00f08947 */ /* 0x004fea000383ffff */
[----:B------:R-:W-:Y:S05]  /*76e0*/  BRA `(.L_x_147) ;  /* 0xffffffb000907947 */ /* 0x000fea000383ffff */
.L_x_47:
[----:B----4-:R-:W-:-:S07]  /*76f0*/  MOV R0, UR5 ;  /* 0x0000000500007c02 */ /* 0x010fce0008000f00 */
.L_x_148:
[----:B-1----:R1:W2:Y:S02]  /*7700*/  SYNCS.PHASECHK.TRANS64.TRYWAIT P0, [R0+URZ], R3 ;  /* 0x00000003000075a7 */ /* 0x0022a400080011ff */
[----:B--2---:R-:W-:Y:S05]  /*7710*/  @!P0 NANOSLEEP.SYNCS 0x989680 ;  /* 0x009896800000895d */ /* 0x004fea0003900000 */
[----:B------:R-:W2:Y:S02]  /*7720*/  @!P0 SYNCS.PHASECHK.TRANS64 P0, [R0+URZ], R3 ;  /* 0x00000003000085a7 */ /* 0x000ea400080010ff */
[----:B--2---:R-:W-:Y:S05]  /*7730*/  @!P0 BRA `(.L_x_148) ;  /* 0xfffffffc00f08947 */ /* 0x004fea000383ffff */
[----:B------:R-:W-:Y:S05]  /*7740*/  BRA `(.L_x_149) ;  /* 0xffffffb0009c7947 */ /* 0x000fea000383ffff */
.L_x_50:
[----:B-1----:R1:W2:Y:S02]  /*7750*/  SYNCS.PHASECHK.TRANS64.TRYWAIT P0, [R0+URZ+0x160], R4 ;  /* 0x00016004000075a7 */ /* 0x0022a400080011ff */
[----:B--2---:R-:W-:Y:S05]  /*7760*/  @!P0 NANOSLEEP.SYNCS 0x989680 ;  /* 0x009896800000895d */ /* 0x004fea0003900000 */
[----:B------:R-:W2:Y:S02]  /*7770*/  @!P0 SYNCS.PHASECHK.TRANS64 P0, [R0+URZ+0x160], R4 ;  /* 0x00016004000085a7 */ /* 0x000ea400080010ff */
[----:B--2---:R-:W-:Y:S05]  /*7780*/  @!P0 BRA `(.L_x_50) ;  /* 0xfffffffc00f08947 */ /* 0x004fea000383ffff */
[----:B------:R-:W-:Y:S05]  /*7790*/  BRA `(.L_x_150) ;  /* 0xffffffb000f87947 */ /* 0x000fea000383ffff */
.L_x_51:
[----:B------:R-:W-:-:S07]  /*77a0*/  MOV R0, UR5 ;  /* 0x0000000500007c02 */ /* 0x000fce0008000f00 */
.L_x_151:
[----:B-1----:R1:W2:Y:S02]  /*77b0*/  SYNCS.PHASECHK.TRANS64.TRYWAIT P0, [R0+URZ+0x110], R5 ;  /* 0x00011005000075a7 */ /* 0x0022a400080011ff */
[----:B--2---:R-:W-:Y:S05]  /*77c0*/  @!P0 NANOSLEEP.SYNCS 0x989680 ;  /* 0x009896800000895d */ /* 0x004fea0003900000 */
[----:B------:R-:W2:Y:S02]  /*77d0*/  @!P0 SYNCS.PHASECHK.TRANS64 P0, [R0+URZ+0x110], R5 ;  /* 0x00011005000085a7 */ /* 0x000ea400080010ff */
[----:B--2---:R-:W-:Y:S05]  /*77e0*/  @!P0 BRA `(.L_x_151) ;  /* 0xfffffffc00f08947 */ /* 0x004fea000383ffff */
[----:B------:R-:W-:Y:S05]  /*77f0*/  BRA `(.L_x_152) ;  /* 0xffffffb400087947 */ /* 0x000fea000383ffff */
.L_x_52:
[----:B-1----:R1:W2:Y:S02]  /*7800*/  SYNCS.PHASECHK.TRANS64.TRYWAIT P1, [R0+URZ+0x100], R4 ;  /* 0x00010004000075a7 */ /* 0x0022a400080211ff */
[----:B--2---:R-:W-:Y:S05]  /*7810*/  @!P1 NANOSLEEP.SYNCS 0x989680 ;  /* 0x009896800000995d */ /* 0x004fea0003900000 */
[----:B------:R-:W2:Y:S02]  /*7820*/  @!P1 SYNCS.PHASECHK.TRANS64 P1, [R0+URZ+0x100], R4 ;  /* 0x00010004000095a7 */ /* 0x000ea400080210ff */
[----:B--2---:R-:W-:Y:S05]  /*7830*/  @!P1 BRA `(.L_x_52) ;  /* 0xfffffffc00f09947 */ /* 0x004fea000383ffff */
[----:B------:R-:W-:Y:S05]  /*7840*/  BRA `(.L_x_153) ;  /* 0xffffffb400387947 */ /* 0x000fea000383ffff */
.L_x_55:
[----:B------:R-:W-:-:S07]  /*7850*/  MOV R0, UR5 ;  /* 0x0000000500007c02 */ /* 0x000fce0008000f00 */
.L_x_154:
[----:B-1----:R1:W2:Y:S02]  /*7860*/  SYNCS.PHASECHK.TRANS64.TRYWAIT P0, [R0+URZ+0x110], R2 ;  /* 0x00011002000075a7 */ /* 0x0022a400080011ff */
[----:B--2---:R-:W-:Y:S05]  /*7870*/  @!P0 NANOSLEEP.SYNCS 0x989680 ;  /* 0x009896800000895d */ /* 0x004fea0003900000 */
[----:B------:R-:W2:Y:S02]  /*7880*/  @!P0 SYNCS.PHASECHK.TRANS64 P0, [R0+URZ+0x110], R2 ;  /* 0x00011002000085a7 */ /* 0x000ea400080010ff */
[----:B--2---:R-:W-:Y:S05]  /*7890*/  @!P0 BRA `(.L_x_154) ;  /* 0xfffffffc00f08947 */ /* 0x004fea000383ffff */
[----:B------:R-:W-:Y:S05]  /*78a0*/  BRA `(.L_x_54) ;  /* 0xffffffb4008c7947 */ /* 0x000fea000383ffff */
.L_x_62:
[----:B-1----:R1:W2:Y:S02]  /*78b0*/  SYNCS.PHASECHK.TRANS64.TRYWAIT P1, [R0+URZ+0x100], R2 ;  /* 0x00010002000075a7 */ /* 0x0022a400080211ff */
[----:B--2---:R-:W-:Y:S05]  /*78c0*/  @!P1 NANOSLEEP.SYNCS 0x989680 ;  /* 0x009896800000995d */ /* 0x004fea0003900000 */
[----:B------:R-:W2:Y:S02]  /*78d0*/  @!P1 SYNCS.PHASECHK.TRANS64 P1, [R0+URZ+0x100], R2 ;  /* 0x00010002000095a7 */ /* 0x000ea400080210ff */
[----:B--2---:R-:W-:Y:S05]  /*78e0*/  @!P1 BRA `(.L_x_62) ;  /* 0xfffffffc00f09947 */ /* 0x004fea000383ffff */
[----:B------:R-:W-:Y:S05]  /*78f0*/  BRA `(.L_x_155) ;  /* 0xffffffb800fc7947 */ /* 0x000fea000383ffff */
.L_x_63:
[----:B------:R-:W-:-:S07]  /*7900*/  MOV R2, UR7 ;  /* 0x0000000700027c02 */ /* 0x000fce0008000f00 */
.L_x_156:
[----:B-1----:R1:W2:Y:S02]  /*7910*/  SYNCS.PHASECHK.TRANS64.TRYWAIT P0, [R2+URZ+0x140], R0 ;  /* 0x00014000020075a7 */ /* 0x0022a400080011ff */
[----:B--2---:R-:W-:Y:S05]  /*7920*/  @!P0 NANOSLEEP.SYNCS 0x989680 ;  /* 0x009896800000895d */ /* 0x004fea0003900000 */
[----:B------:R-:W2:Y:S02]  /*7930*/  @!P0 SYNCS.PHASECHK.TRANS64 P0, [R2+URZ+0x140], R0 ;  /* 0x00014000020085a7 */ /* 0x000ea400080010ff */
[----:B--2---:R-:W-:Y:S05]  /*7940*/  @!P0 BRA `(.L_x_156) ;  /* 0xfffffffc00f08947 */ /* 0x004fea000383ffff */
[----:B------:R-:W-:Y:S05]  /*7950*/  BRA `(.L_x_157) ;  /* 0xffffffbc004c7947 */ /* 0x000fea000383ffff */
.L_x_66:
[----:B------:R-:W-:Y:S07]  /*7960*/  MOV R0, UR6 ;  /* 0x0000000600007c02 */ /* 0x000fee0008000f00 */
.L_x_158:
[----:B-1----:R1:W2:Y:S02]  /*7970*/  SYNCS.PHASECHK.TRANS64.TRYWAIT P0, [R0+URZ], R2 ;  /* 0x00000002000075a7 */ /* 0x0022a400080011ff */
[----:B--2---:R-:W-:Y:S05]  /*7980*/  @!P0 NANOSLEEP.SYNCS 0x989680 ;  /* 0x009896800000895d */ /* 0x004fea0003900000 */
[----:B------:R-:W2:Y:S02]  /*7990*/  @!P0 SYNCS.PHASECHK.TRANS64 P0, [R0+URZ], R2 ;  /* 0x00000002000085a7 */ /* 0x000ea400080010ff */
[----:B--2---:R-:W-:Y:S05]  /*79a0*/  @!P0 BRA `(.L_x_158) ;  /* 0xfffffffc00f08947 */ /* 0x004fea000383ffff */
[----:B------:R-:W-:Y:S05]  /*79b0*/  BRA `(.L_x_65) ;  /* 0xffffffbc00687947 */ /* 0x000fea000383ffff */
.L_x_69:
[----:B------:R-:W-:-:S07]  /*79c0*/  MOV R0, UR6 ;  /* 0x0000000600007c02 */ /* 0x000fce0008000f00 */
.L_x_159:
[----:B--2---:R2:W4:Y:S02]  /*79d0*/  SYNCS.PHASECHK.TRANS64.TRYWAIT P0, [R0+URZ], R2 ;  /* 0x00000002000075a7 */ /* 0x00452400080011ff */
[----:B----4-:R-:W-:Y:S05]  /*79e0*/  @!P0 NANOSLEEP.SYNCS 0x989680 ;  /* 0x009896800000895d */ /* 0x010fea0003900000 */
[----:B------:R-:W4:Y:S02]  /*79f0*/  @!P0 SYNCS.PHASECHK.TRANS64 P0, [R0+URZ], R2 ;  /* 0x00000002000085a7 */ /* 0x000f2400080010ff */
[----:B----4-:R-:W-:Y:S05]  /*7a00*/  @!P0 BRA `(.L_x_159) ;  /* 0xfffffffc00f08947 */ /* 0x010fea000383ffff */
[----:B------:R-:W-:Y:S05]  /*7a10*/  BRA `(.L_x_160) ;  /* 0xffffffc000447947 */ /* 0x000fea000383ffff */
.L_x_70:
[----:B------:R-:W-:-:S07]  /*7a20*/  MOV R0, UR6 ;  /* 0x0000000600007c02 */ /* 0x000fce0008000f00 */
.L_x_161:
[----:B-1----:R1:W2:Y:S02]  /*7a30*/  SYNCS.PHASECHK.TRANS64.TRYWAIT P0, [R0+URZ], R3 ;  /* 0x00000003000075a7 */ /* 0x0022a400080011ff */
[----:B--2---:R-:W-:Y:S05]  /*7a40*/  @!P0 NANOSLEEP.SYNCS 0x989680 ;  /* 0x009896800000895d */ /* 0x004fea0003900000 */
[----:B------:R-:W2:Y:S02]  /*7a50*/  @!P0 SYNCS.PHASECHK.TRANS64 P0, [R0+URZ], R3 ;  /* 0x00000003000085a7 */ /* 0x000ea400080010ff */
[----:B--2---:R-:W-:Y:S05]  /*7a60*/  @!P0 BRA `(.L_x_161) ;  /* 0xfffffffc00f08947 */ /* 0x004fea000383ffff */
[----:B------:R-:W-:Y:S05]  /*7a70*/  BRA `(.L_x_162) ;  /* 0xffffffc000507947 */ /* 0x000fea000383ffff */
.L_x_71:
[----:B------:R-:W-:-:S07]  /*7a80*/  MOV R0, UR6 ;  /* 0x0000000600007c02 */ /* 0x000fce0008000f00 */
.L_x_163:
[----:B-1----:R1:W2:Y:S02]  /*7a90*/  SYNCS.PHASECHK.TRANS64.TRYWAIT P0, [R0+URZ], R3 ;  /* 0x00000003000075a7 */ /* 0x0022a400080011ff */
[----:B--2---:R-:W-:Y:S05]  /*7aa0*/  @!P0 NANOSLEEP.SYNCS 0x989680 ;  /* 0x009896800000895d */ /* 0x004fea0003900000 */
[----:B------:R-:W2:Y:S02]  /*7ab0*/  @!P0 SYNCS.PHASECHK.TRANS64 P0, [R0+URZ], R3 ;  /* 0x00000003000085a7 */ /* 0x000ea400080010ff */
[----:B--2---:R-:W-:Y:S05]  /*7ac0*/  @!P0 BRA `(.L_x_163) ;  /* 0xfffffffc00f08947 */ /* 0x004fea000383ffff */
[----:B------:R-:W-:Y:S05]  /*7ad0*/  BRA `(.L_x_164) ;  /* 0xffffffc0005c7947 */ /* 0x000fea000383ffff */
.L_x_72:
[----:B-1----:R-:W-:-:S07]  /*7ae0*/  MOV R0, UR7 ;  /* 0x0000000700007c02 */ /* 0x002fce0008000f00 */
.L_x_165:
[----:B-1----:R1:W2:Y:S02]  /*7af0*/  SYNCS.PHASECHK.TRANS64.TRYWAIT P0, [R0+URZ], R2 ;  /* 0x00000002000075a7 */ /* 0x0022a400080011ff */
[----:B--2---:R-:W-:Y:S05]  /*7b00*/  @!P0 NANOSLEEP.SYNCS 0x989680 ;  /* 0x009896800000895d */ /* 0x004fea0003900000 */
[----:B------:R-:W2:Y:S02]  /*7b10*/  @!P0 SYNCS.PHASECHK.TRANS64 P0, [R0+URZ], R2 ;  /* 0x00000002000085a7 */ /* 0x000ea400080010ff */
[----:B--2---:R-:W-:Y:S05]  /*7b20*/  @!P0 BRA `(.L_x_165) ;  /* 0xfffffffc00f08947 */ /* 0x004fea000383ffff */
[----:B------:R-:W-:Y:S05]  /*7b30*/  BRA `(.L_x_166) ;  /* 0xffffffc000687947 */ /* 0x000fea000383ffff */
.L_x_77:
[----:B--2---:R2:W3:Y:S02]  /*7b40*/  SYNCS.PHASECHK.TRANS64.TRYWAIT P0, [R0+URZ+0x100], R2 ;  /* 0x00010002000075a7 */ /* 0x0044e400080011ff */
[----:B---3--:R-:W-:Y:S05]  /*7b50*/  @!P0 NANOSLEEP.SYNCS 0x989680 ;  /* 0x009896800000895d */ /* 0x008fea0003900000 */
[----:B------:R-:W3:Y:S02]  /*7b60*/  @!P0 SYNCS.PHASECHK.TRANS64 P0, [R0+URZ+0x100], R2 ;  /* 0x00010002000085a7 */ /* 0x000ee400080010ff */
[----:B---3--:R-:W-:Y:S05]  /*7b70*/  @!P0 BRA `(.L_x_77) ;  /* 0xfffffffc00f08947 */ /* 0x008fea000383ffff */
[----:B------:R-:W-:Y:S05]  /*7b80*/  BRA `(.L_x_167) ;  /* 0xffffffc400607947 */ /* 0x000fea000383ffff */
.L_x_80:
[----:B------:R-:W-:Y:S07]  /*7b90*/  MOV R0, UR7 ;  /* 0x0000000700007c02 */ /* 0x000fee0008000f00 */
.L_x_168:
[----:B--2---:R2:W3:Y:S02]  /*7ba0*/  SYNCS.PHASECHK.TRANS64.TRYWAIT P0, [R0+URZ+0xf8], R2 ;  /* 0x0000f802000075a7 */ /* 0x0044e400080011ff */
[----:B---3--:R-:W-:Y:S05]  /*7bb0*/  @!P0 NANOSLEEP.SYNCS 0x989680 ;  /* 0x009896800000895d */ /* 0x008fea0003900000 */
[----:B------:R-:W3:Y:S02]  /*7bc0*/  @!P0 SYNCS.PHASECHK.TRANS64 P0, [R0+URZ+0xf8], R2 ;  /* 0x0000f802000085a7 */ /* 0x000ee400080010ff */
[----:B---3--:R-:W-:Y:S05]  /*7bd0*/  @!P0 BRA `(.L_x_168) ;  /* 0xfffffffc00f08947 */ /* 0x008fea000383ffff */
[----:B------:R-:W-:Y:S05]  /*7be0*/  BRA `(.L_x_79) ;  /* 0xffffffc800407947 */ /* 0x000fea000383ffff */
.L_x_83:
[----:B------:R-:W-:Y:S07]  /*7bf0*/  MOV R0, UR15 ;  /* 0x0000000f00007c02 */ /* 0x000fee0008000f00 */
.L_x_169:
[----:B-1----:R1:W2:Y:S02]  /*7c00*/  SYNCS.PHASECHK.TRANS64.TRYWAIT P0, [R0+URZ+0xd8], R9 ;  /* 0x0000d809000075a7 */ /* 0x0022a400080011ff */
[----:B--2---:R-:W-:Y:S05]  /*7c10*/  @!P0 NANOSLEEP.SYNCS 0x989680 ;  /* 0x009896800000895d */ /* 0x004fea0003900000 */
[----:B------:R-:W2:Y:S02]  /*7c20*/  @!P0 SYNCS.PHASECHK.TRANS64 P0, [R0+URZ+0xd8], R9 ;  /* 0x0000d809000085a7 */ /* 0x000ea400080010ff */
[----:B--2---:R-:W-:Y:S05]  /*7c30*/  @!P0 BRA `(.L_x_169) ;  /* 0xfffffffc00f08947 */ /* 0x004fea000383ffff */
[----:B------:R-:W-:Y:S05]  /*7c40*/  BRA `(.L_x_170) ;  /* 0xffffffc800b87947 */ /* 0x000fea000383ffff */
.L_x_84:
[----:B------:R-:W-:Y:S07]  /*7c50*/  MOV R0, UR13 ;  /* 0x0000000d00007c02 */ /* 0x000fee0008000f00 */
.L_x_171:
[----:B-1----:R1:W2:Y:S02]  /*7c60*/  SYNCS.PHASECHK.TRANS64.TRYWAIT P0, [R0+URZ+0xd8], R14 ;  /* 0x0000d80e000075a7 */ /* 0x0022a400080011ff */
[----:B--2---:R-:W-:Y:S05]  /*7c70*/  @!P0 NANOSLEEP.SYNCS 0x989680 ;  /* 0x009896800000895d */ /* 0x004fea0003900000 */
[----:B------:R-:W2:Y:S02]  /*7c80*/  @!P0 SYNCS.PHASECHK.TRANS64 P0, [R0+URZ+0xd8], R14 ;  /* 0x0000d80e000085a7 */ /* 0x000ea400080010ff */
[----:B--2---:R-:W-:Y:S05]  /*7c90*/  @!P0 BRA `(.L_x_171) ;  /* 0xfffffffc00f08947 */ /* 0x004fea000383ffff */
[----:B------:R-:W-:Y:S05]  /*7ca0*/  BRA `(.L_x_172) ;  /* 0xffffffcc00587947 */ /* 0x000fea000383ffff */
.L_x_86:
[----:B------:R-:W-:-:S07]  /*7cb0*/  MOV R0, UR4 ;  /* 0x0000000400007c02 */ /* 0x000fce0008000f00 */
.L_x_173:
[----:B-1----:R1:W3:Y:S02]  /*7cc0*/  SYNCS.PHASECHK.TRANS64.TRYWAIT P0, [R0+URZ], R2 ;  /* 0x00000002000075a7 */ /* 0x0022e400080011ff */
[----:B---3--:R-:W-:Y:S05]  /*7cd0*/  @!P0 NANOSLEEP.SYNCS 0x989680 ;  /* 0x009896800000895d */ /* 0x008fea0003900000 */
[----:B------:R-:W3:Y:S02]  /*7ce0*/  @!P0 SYNCS.PHASECHK.TRANS64 P0, [R0+URZ], R2 ;  /* 0x00000002000085a7 */ /* 0x000ee400080010ff */
[----:B---3--:R-:W-:Y:S05]  /*7cf0*/  @!P0 BRA `(.L_x_173) ;  /* 0xfffffffc00f08947 */ /* 0x008fea000383ffff */
[----:B------:R-:W-:Y:S05]  /*7d00*/  BRA `(.L_x_174) ;  /* 0xffffffcc00e47947 */ /* 0x000fea000383ffff */
.L_x_87:
[----:B------:R-:W-:-:S07]  /*7d10*/  MOV R0, UR4 ;  /* 0x0000000400007c02 */ /* 0x000fce0008000f00 */
.L_x_175:
[----:B-1----:R1:W3:Y:S02]  /*7d20*/  SYNCS.PHASECHK.TRANS64.TRYWAIT P0, [R0+URZ], R2 ;  /* 0x00000002000075a7 */ /* 0x0022e400080011ff */
[----:B---3--:R-:W-:Y:S05]  /*7d30*/  @!P0 NANOSLEEP.SYNCS 0x989680 ;  /* 0x009896800000895d */ /* 0x008fea0003900000 */
[----:B------:R-:W3:Y:S02]  /*7d40*/  @!P0 SYNCS.PHASECHK.TRANS64 P0, [R0+URZ], R2 ;  /* 0x00000002000085a7 */ /* 0x000ee400080010ff */
[----:B---3--:R-:W-:Y:S05]  /*7d50*/  @!P0 BRA `(.L_x_175) ;  /* 0xfffffffc00f08947 */ /* 0x008fea000383ffff */
[----:B------:R-:W-:Y:S05]  /*7d60*/  BRA `(.L_x_176) ;  /* 0xffffffcc00f07947 */ /* 0x000fea000383ffff */
.L_x_89:
[----:B--2---:R2:W4:Y:S02]  /*7d70*/  SYNCS.PHASECHK.TRANS64.TRYWAIT P0, [R0+URZ+0x100], R2 ;  /* 0x00010002000075a7 */ /* 0x00452400080011ff */
[----:B----4-:R-:W-:Y:S05]  /*7d80*/  @!P0 NANOSLEEP.SYNCS 0x989680 ;  /* 0x009896800000895d */ /* 0x010fea0003900000 */
[----:B------:R-:W4:Y:S02]  /*7d90*/  @!P0 SYNCS.PHASECHK.TRANS64 P0, [R0+URZ+0x100], R2 ;  /* 0x00010002000085a7 */ /* 0x000f2400080010ff */
[----:B----4-:R-:W-:Y:S05]  /*7da0*/  @!P0 BRA `(.L_x_89) ;  /* 0xfffffffc00f08947 */ /* 0x010fea000383ffff */
[----:B------:R-:W-:Y:S05]  /*7db0*/  BRA `(.L_x_177) ;  /* 0xffffffd000e47947 */ /* 0x000fea000383ffff */
.L_x_99:
[----:B-1----:R1:W3:Y:S02]  /*7dc0*/  SYNCS.PHASECHK.TRANS64.TRYWAIT P1, [R2+URZ+0xc0], R0 ;  /* 0x0000c000020075a7 */ /* 0x0022e400080211ff */
[----:B---3--:R-:W-:Y:S05]  /*7dd0*/  @!P1 NANOSLEEP.SYNCS 0x989680 ;  /* 0x009896800000995d */ /* 0x008fea0003900000 */
[----:B------:R-:W3:Y:S02]  /*7de0*/  @!P1 SYNCS.PHASECHK.TRANS64 P1, [R2+URZ+0xc0], R0 ;  /* 0x0000c000020095a7 */ /* 0x000ee400080210ff */
[----:B---3--:R-:W-:Y:S05]  /*7df0*/  @!P1 BRA `(.L_x_99) ;  /* 0xfffffffc00f09947 */ /* 0x008fea000383ffff */
[----:B------:R-:W-:Y:S05]  /*7e00*/  BRA `(.L_x_98) ;  /* 0xffffffdc00f47947 */ /* 0x000fea000383ffff */
.L_x_101:
[----:B--2---:R2:W3:Y:S02]  /*7e10*/  SYNCS.PHASECHK.TRANS64.TRYWAIT P0, [R82+URZ+0x120], R3 ;  /* 0x00012003520075a7 */ /* 0x0044e400080011ff */
[----:B---3--:R-:W-:Y:S05]  /*7e20*/  @!P0 NANOSLEEP.SYNCS 0x989680 ;  /* 0x009896800000895d */ /* 0x008fea0003900000 */
[----:B------:R-:W3:Y:S02]  /*7e30*/  @!P0 SYNCS.PHASECHK.TRANS64 P0, [R82+URZ+0x120], R3 ;  /* 0x00012003520085a7 */ /* 0x000ee400080010ff */
[----:B---3--:R-:W-:Y:S05]  /*7e40*/  @!P0 BRA `(.L_x_101) ;  /* 0xfffffffc00f08947 */ /* 0x008fea000383ffff */
[----:B------:R-:W-:Y:S05]  /*7e50*/  BRA `(.L_x_100) ;  /* 0xffffffe0006c7947 */ /* 0x000fea000383ffff */
.L_x_112:
[----:B-1----:R1:W2:Y:S02]  /*7e60*/  SYNCS.PHASECHK.TRANS64.TRYWAIT P0, [R2+URZ+0xc0], R83 ;  /* 0x0000c053020075a7 */ /* 0x0022a400080011ff */
[----:B--2---:R-:W-:Y:S05]  /*7e70*/  @!P0 NANOSLEEP.SYNCS 0x989680 ;  /* 0x009896800000895d */ /* 0x004fea0003900000 */
[----:B------:R-:W2:Y:S02]  /*7e80*/  @!P0 SYNCS.PHASECHK.TRANS64 P0, [R2+URZ+0xc0], R83 ;  /* 0x0000c053020085a7 */ /* 0x000ea400080010ff */
[----:B--2---:R-:W-:Y:S05]  /*7e90*/  @!P0 BRA `(.L_x_112) ;  /* 0xfffffffc00f08947 */ /* 0x004fea000383ffff */
[----:B------:R-:W-:Y:S05]  /*7ea0*/  BRA `(.L_x_111) ;  /* 0xffffffe800347947 */ /* 0x000fea000383ffff */
        .weak           $__internal_0_$__cuda_sm10x_tcgen05_guardrail_trap_col_being_dealloced_not_returned_by_alloc
        .type           $__internal_0_$__cuda_sm10x_tcgen05_guardrail_trap_col_being_dealloced_not_returned_by_alloc,@function
        .size           $__internal_0_$__cuda_sm10x_tcgen05_guardrail_trap_col_being_dealloced_not_returned_by_alloc,($__internal_1_$__cuda_sm10x_tcgen05_guardrail_trap_phase_invalid_during_alloc - $__internal_0_$__cuda_sm10x_tcgen05_guardrail_trap_col_being_dealloced_not_returned_by_alloc)
$__internal_0_$__cuda_sm10x_tcgen05_guardrail_trap_col_being_dealloced_not_returned_by_alloc:
[----:B------:R-:W-:Y:S05]  /*7eb0*/  BPT.TRAP 0x1 ;  /* 0x000000040000795c */ /* 0x000fea0000300000 */
[----:B------:R-:W-:-:S04]  /*7ec0*/  HFMA2 R3, -RZ, RZ, 0, 0 ;  /* 0x00000000ff037431 */ /* 0x000fc800000001ff */
[----:B------:R-:W-:Y:S05]  /*7ed0*/  RET.REL.NODEC R2 `(_ZN7cutlass13device_kernelINS_4gemm6kernel13GemmUniversalIN4cute5tupleIJiiiiEEENS1_10collective13CollectiveMmaINS1_35MainloopSm100TmaUmmaWarpSpecializedILi12ELi2ELi4ENS5_IJNS4_1CILi1EEESB_SB_EEEEENS5_IJNSA_ILi64EEESE_NSA_ILi32EEEEEEfNS5_IJlSB_lEEEfSH_NS4_8TiledMMAINS4_8MMA_AtomIJNS4_17SM100_MMA_TF32_SSINS_10tfloat32_tESL_fLi64ELi64ELNS4_4UMMA5MajorE0ELSN_0ELNSM_7ScaleInE0ELSO_0EEEEEENS4_6LayoutISC_NS5_IJNSA_ILi0EEESS_SS_EEEEENS5_IJNS4_10UnderscoreESV_SV_EEEEENS4_13SM90_TMA_LOADENS4_14ComposedLayoutINS4_7SwizzleILi3ELi4ELi3EEENS4_18smem_ptr_flag_bitsILi32EEENSR_INS5_IJNSA_ILi8EEESF_EEENS5_IJSF_SB_EEEEEEEvNS4_8identityESY_S18_vS19_EENS_8epilogue10collective18CollectiveEpilogueINS1B_23Sm100TmaWarpSpecializedILi3ELi2ELi16ELb1ELb0EEEJSG_NS5_IJNSR_ISE_SB_EENSR_ISF_SB_EEEEEfSH_fSH_NS1B_6fusion15FusionCallbacksIS1F_NS1J_17LinearCombinationIffffLNS_15FloatRoundStyleE2EEESG_S1I_JEEENS4_5SM1004TMEM4LOAD26SM100_TMEM_LOAD_16dp128b8xESY_S18_NS4_17SM75_U32x4_LDSM_NENS4_14SM90_TMA_STOREES18_NS4_17SM90_U32x4_STSM_NENS4_39AutoVectorizingCopyWithAssumedAlignmentILi128EEEEEEvvEEEEvNT_6ParamsE) ;  /* 0xffffff8002487950 */ /* 0x000fea0003c3ffff */
        .weak           $__internal_1_$__cuda_sm10x_tcgen05_guardrail_trap_phase_invalid_during_alloc
        .type           $__internal_1_$__cuda_sm10x_tcgen05_guardrail_trap_phase_invalid_during_alloc,@function
        .size           $__internal_1_$__cuda_sm10x_tcgen05_guardrail_trap_phase_invalid_during_alloc,($__internal_2_$__cuda_sm10x_tcgen05_guardrail_trap_unallocated_columns_being_dealloced - $__internal_1_$__cuda_sm10x_tcgen05_guardrail_trap_phase_invalid_during_alloc)
$__internal_1_$__cuda_sm10x_tcgen05_guardrail_trap_phase_invalid_during_alloc:
[----:B------:R-:W-:Y:S05]  /*7ee0*/  BPT.TRAP 0x1 ;  /* 0x000000040000795c */ /* 0x000fea0000300000 */
[----:B------:R-:W-:-:S04]  /*7ef0*/  MOV R3, 0x0 ;  /* 0x0000000000037802 */ /* 0x000fc80000000f00 */
[----:B------:R-:W-:Y:S05]  /*7f00*/  RET.REL.NODEC R2 `(_ZN7cutlass13device_kernelINS_4gemm6kernel13GemmUniversalIN4cute5tupleIJiiiiEEENS1_10collective13CollectiveMmaINS1_35MainloopSm100TmaUmmaWarpSpecializedILi12ELi2ELi4ENS5_IJNS4_1CILi1EEESB_SB_EEEEENS5_IJNSA_ILi64EEESE_NSA_ILi32EEEEEEfNS5_IJlSB_lEEEfSH_NS4_8TiledMMAINS4_8MMA_AtomIJNS4_17SM100_MMA_TF32_SSINS_10tfloat32_tESL_fLi64ELi64ELNS4_4UMMA5MajorE0ELSN_0ELNSM_7ScaleInE0ELSO_0EEEEEENS4_6LayoutISC_NS5_IJNSA_ILi0EEESS_SS_EEEEENS5_IJNS4_10UnderscoreESV_SV_EEEEENS4_13SM90_TMA_LOADENS4_14ComposedLayoutINS4_7SwizzleILi3ELi4ELi3EEENS4_18smem_ptr_flag_bitsILi32EEENSR_INS5_IJNSA_ILi8EEESF_EEENS5_IJSF_SB_EEEEEEEvNS4_8identityESY_S18_vS19_EENS_8epilogue10collective18CollectiveEpilogueINS1B_23Sm100TmaWarpSpecializedILi3ELi2ELi16ELb1ELb0EEEJSG_NS5_IJNSR_ISE_SB_EENSR_ISF_SB_EEEEEfSH_fSH_NS1B_6fusion15FusionCallbacksIS1F_NS1J_17LinearCombinationIffffLNS_15FloatRoundStyleE2EEESG_S1I_JEEENS4_5SM1004TMEM4LOAD26SM100_TMEM_LOAD_16dp128b8xESY_S18_NS4_17SM75_U32x4_LDSM_NENS4_14SM90_TMA_STOREES18_NS4_17SM90_U32x4_STSM_NENS4_39AutoVectorizingCopyWithAssumedAlignmentILi128EEEEEEvvEEEEvNT_6ParamsE) ;  /* 0xffffff80023c7950 */ /* 0x000fea0003c3ffff */
        .weak           $__internal_2_$__cuda_sm10x_tcgen05_guardrail_trap_unallocated_columns_being_dealloced
        .type           $__internal_2_$__cuda_sm10x_tcgen05_guardrail_trap_unallocated_columns_being_dealloced,@function
        .size           $__internal_2_$__cuda_sm10x_tcgen05_guardrail_trap_unallocated_columns_being_dealloced,(.L_x_179 - $__internal_2_$__cuda_sm10x_tcgen05_guardrail_trap_unallocated_columns_being_dealloced)
$__internal_2_$__cuda_sm10x_tcgen05_guardrail_trap_unallocated_columns_being_dealloced:
[----:B------:R-:W-:Y:S05]  /*7f10*/  BPT.TRAP 0x1 ;  /* 0x000000040000795c */ /* 0x000fea0000300000 */
[----:B------:R-:W-:-:S04]  /*7f20*/  HFMA2 R3, -RZ, RZ, 0, 0 ;  /* 0x00000000ff037431 */ /* 0x000fc800000001ff */
[----:B------:R-:W-:Y:S05]  /*7f30*/  RET.REL.NODEC R2 `(_ZN7cutlass13device_kernelINS_4gemm6kernel13GemmUniversalIN4cute5tupleIJiiiiEEENS1_10collective13CollectiveMmaINS1_35MainloopSm100TmaUmmaWarpSpecializedILi12ELi2ELi4ENS5_IJNS4_1CILi1EEESB_SB_EEEEENS5_IJNSA_ILi64EEESE_NSA_ILi32EEEEEEfNS5_IJlSB_lEEEfSH_NS4_8TiledMMAINS4_8MMA_AtomIJNS4_17SM100_MMA_TF32_SSINS_10tfloat32_tESL_fLi64ELi64ELNS4_4UMMA5MajorE0ELSN_0ELNSM_7ScaleInE0ELSO_0EEEEEENS4_6LayoutISC_NS5_IJNSA_ILi0EEESS_SS_EEEEENS5_IJNS4_10UnderscoreESV_SV_EEEEENS4_13SM90_TMA_LOADENS4_14ComposedLayoutINS4_7SwizzleILi3ELi4ELi3EEENS4_18smem_ptr_flag_bitsILi32EEENSR_INS5_IJNSA_ILi8EEESF_EEENS5_IJSF_SB_EEEEEEEvNS4_8identityESY_S18_vS19_EENS_8epilogue10collective18CollectiveEpilogueINS1B_23Sm100TmaWarpSpecializedILi3ELi2ELi16ELb1ELb0EEEJSG_NS5_IJNSR_ISE_SB_EENSR_ISF_SB_EEEEEfSH_fSH_NS1B_6fusion15FusionCallbacksIS1F_NS1J_17LinearCombinationIffffLNS_15FloatRoundStyleE2EEESG_S1I_JEEENS4_5SM1004TMEM4LOAD26SM100_TMEM_LOAD_16dp128b8xESY_S18_NS4_17SM75_U32x4_LDSM_NENS4_14SM90_TMA_STOREES18_NS4_17SM90_U32x4_STSM_NENS4_39AutoVectorizingCopyWithAssumedAlignmentILi128EEEEEEvvEEEEvNT_6ParamsE) ;  /* 0xffffff8002307950 */ /* 0x000fea0003c3ffff */
.L_x_178:
[----:B------:R-:W-:-:S00]  /*7f40*/  BRA `(.L_x_178) ;  /* 0xfffffffc00fc7947 */ /* 0x000fc0000383ffff */
[----:B------:R-:W-:-:S00]  /*7f50*/  NOP ;  /* 0x0000000000007918 */ /* 0x000fc00000000000 */
        /* <DEDUP_REMOVED lines=10> */
.L_x_179:


//--------------------- .nv.global.init           --------------------------
	.section	.nv.global.init,"aw",@progbits
.nv.global.init:
	.type		$str$27,@object
	.size		$str$27,($str$28 - $str$27)
$str$27:
        /*0000*/ 	.byte	0x28, 0x61, 0x64, 0x64, 0x72, 0x65, 0x73, 0x73, 0x20, 0x26, 0x20, 0x6d, 0x61, 0x73, 0x6b, 0x29
        /*0010*/ 	.byte	0x20, 0x3d, 0x3d, 0x20, 0x30, 0x00
	.type		$str$28,@object
	.size		$str$28,($str$26 - $str$28)
$str$28:
        /*0016*/ 	.byte	0x2f, 0x74, 0x6d, 0x70, 0x2f, 0x63, 0x75, 0x74, 0x6c, 0x61, 0x73, 0x73, 0x5f, 0x73, 0x77, 0x65
        /*0026*/ 	.byte	0x65, 0x70, 0x5f, 0x73, 0x72, 0x63, 0x2f, 0x69, 0x6e, 0x63, 0x6c, 0x75, 0x64, 0x65, 0x2f, 0x63
        /*0036*/ 	.byte	0x75, 0x74, 0x65, 0x2f, 0x70, 0x6f, 0x69, 0x6e, 0x74, 0x65, 0x72, 0x5f, 0x66, 0x6c, 0x61, 0x67
        /*0046*/ 	.byte	0x67, 0x65, 0x64, 0x2e, 0x68, 0x70, 0x70, 0x00
	.type		$str$26,@object
	.size		$str$26,($str$25 - $str$26)
$str$26:
        /*004e*/ 	.byte	0x2f, 0x74, 0x6d, 0x70, 0x2f, 0x63, 0x75, 0x74, 0x6c, 0x61, 0x73, 0x73, 0x5f, 0x73, 0x77, 0x65
        /*005e*/ 	.byte	0x65, 0x70, 0x5f, 0x73, 0x72, 0x63, 0x2f, 0x69, 0x6e, 0x63, 0x6c, 0x75, 0x64, 0x65, 0x2f, 0x63
        /*006e*/ 	.byte	0x75, 0x74, 0x65, 0x2f, 0x61, 0x74, 0x6f, 0x6d, 0x2f, 0x63, 0x6f, 0x70, 0x79, 0x5f, 0x74, 0x72
        /*007e*/ 	.byte	0x61, 0x69, 0x74, 0x73, 0x5f, 0x73, 0x6d, 0x31, 0x30, 0x30, 0x2e, 0x68, 0x70, 0x70, 0x00
	.type		$str$25,@object
	.size		$str$25,(__unnamed_1 - $str$25)
$str$25:
        /*008d*/ 	.byte	0x28, 0x28, 0x75, 0x69, 0x6e, 0x74, 0x33, 0x32, 0x5f, 0x74, 0x28, 0x74, 0x68, 0x72, 0x65, 0x61
        /*009d*/ 	.byte	0x64, 0x49, 0x64, 0x78, 0x2e, 0x78, 0x29, 0x20, 0x2f, 0x20, 0x33, 0x32, 0x29, 0x20, 0x25, 0x20
        /*00ad*/ 	.byte	0x34, 0x29, 0x20, 0x3d, 0x3d, 0x20, 0x28, 0x28, 0x28, 0x74, 0x6d, 0x65, 0x6d, 0x5f, 0x61, 0x64
        /*00bd*/ 	.byte	0x64, 0x72, 0x20, 0x3e, 0x3e, 0x20, 0x31, 0x36, 0x29, 0x20, 0x2f, 0x20, 0x33, 0x32, 0x29, 0x20
        /*00cd*/ 	.byte	0x25, 0x20, 0x34, 0x29, 0x00
	.type		__unnamed_1,@object
	.size		__unnamed_1,(__unnamed_2 - __unnamed_1)
__unnamed_1:
        /*00d2*/ 	.byte	0x61, 0x75, 0x74, 0x6f, 0x20, 0x63, 0x75, 0x74, 0x65, 0x3a, 0x3a, 0x61, 0x73, 0x5f, 0x70, 0x6f
        /* <DEDUP_REMOVED lines=23> */
        /*0252*/ 	.byte	0x3c, 0x32, 0x30, 0x34, 0x38, 0x3e, 0x3e, 0x3e, 0x3e, 0x5d, 0x00
	.type		__unnamed_2,@object
	.size		__unnamed_2,(.L_2 - __unnamed_2)
__unnamed_2:
        /* <DEDUP_REMOVED lines=45> */
        /*052d*/ 	.byte	0x3e, 0x3e, 0x3e, 0x5d, 0x00
.L_2:


//--------------------- .nv.shared._ZN7cutlass13device_kernelINS_4gemm6kernel13GemmUniversalIN4cute5tupleIJiiiiEEENS1_10collective13CollectiveMmaINS1_35MainloopSm100TmaUmmaWarpSpecializedILi12ELi2ELi4ENS5_IJNS4_1CILi1EEESB_SB_EEEEENS5_IJNSA_ILi64EEESE_NSA_ILi32EEEEEEfNS5_IJlSB_lEEEfSH_NS4_8TiledMMAINS4_8MMA_AtomIJNS4_17SM100_MMA_TF32_SSINS_10tfloat32_tESL_fLi64ELi64ELNS4_4UMMA5MajorE0ELSN_0ELNSM_7ScaleInE0ELSO_0EEEEEENS4_6LayoutISC_NS5_IJNSA_ILi0EEESS_SS_EEEEENS5_IJNS4_10UnderscoreESV_SV_EEEEENS4_13SM90_TMA_LOADENS4_14ComposedLayoutINS4_7SwizzleILi3ELi4ELi3EEENS4_18smem_ptr_flag_bitsILi32EEENSR_INS5_IJNSA_ILi8EEESF_EEENS5_IJSF_SB_EEEEEEEvNS4_8identityESY_S18_vS19_EENS_8epilogue10collective18CollectiveEpilogueINS1B_23Sm100TmaWarpSpecializedILi3ELi2ELi16ELb1ELb0EEEJSG_NS5_IJNSR_ISE_SB_EENSR_ISF_SB_EEEEEfSH_fSH_NS1B_6fusion15FusionCallbacksIS1F_NS1J_17LinearCombinationIffffLNS_15FloatRoundStyleE2EEESG_S1I_JEEENS4_5SM1004TMEM4LOAD26SM100_TMEM_LOAD_16dp128b8xESY_S18_NS4_17SM75_U32x4_LDSM_NENS4_14SM90_TMA_STOREES18_NS4_17SM90_U32x4_STSM_NENS4_39AutoVectorizingCopyWithAssumedAlignmentILi128EEEEEEvvEEEEvNT_6ParamsE --------------------------
	.section	.nv.shared._ZN7cutlass13device_kernelINS_4gemm6kernel13GemmUniversalIN4cute5tupleIJiiiiEEENS1_10collective13CollectiveMmaINS1_35MainloopSm100TmaUmmaWarpSpecializedILi12ELi2ELi4ENS5_IJNS4_1CILi1EEESB_SB_EEEEENS5_IJNSA_ILi64EEESE_NSA_ILi32EEEEEEfNS5_IJlSB_lEEEfSH_NS4_8TiledMMAINS4_8MMA_AtomIJNS4_17SM100_MMA_TF32_SSINS_10tfloat32_tESL_fLi64ELi64ELNS4_4UMMA5MajorE0ELSN_0ELNSM_7ScaleInE0ELSO_0EEEEEENS4_6LayoutISC_NS5_IJNSA_ILi0EEESS_SS_EEEEENS5_IJNS4_10UnderscoreESV_SV_EEEEENS4_13SM90_TMA_LOADENS4_14ComposedLayoutINS4_7SwizzleILi3ELi4ELi3EEENS4_18smem_ptr_flag_bitsILi32EEENSR_INS5_IJNSA_ILi8EEESF_EEENS5_IJSF_SB_EEEEEEEvNS4_8identityESY_S18_vS19_EENS_8epilogue10collective18CollectiveEpilogueINS1B_23Sm100TmaWarpSpecializedILi3ELi2ELi16ELb1ELb0EEEJSG_NS5_IJNSR_ISE_SB_EENSR_ISF_SB_EEEEEfSH_fSH_NS1B_6fusion15FusionCallbacksIS1F_NS1J_17LinearCombinationIffffLNS_15FloatRoundStyleE2EEESG_S1I_JEEENS4_5SM1004TMEM4LOAD26SM100_TMEM_LOAD_16dp128b8xESY_S18_NS4_17SM75_U32x4_LDSM_NENS4_14SM90_TMA_STOREES18_NS4_17SM90_U32x4_STSM_NENS4_39AutoVectorizingCopyWithAssumedAlignmentILi128EEEEEEvvEEEEvNT_6ParamsE,"aw",@nobits
	.sectionflags	@""
	.align	16
	.zero		1024


//--------------------- .nv.shared.reserved.0     --------------------------
	.section	.nv.shared.reserved.0,"aw",@nobits
	.weak		__nv_reservedSMEM_offset_0_alias
	.size		__nv_reservedSMEM_offset_0_alias, 0, 64
	.other		__nv_reservedSMEM_offset_0_alias,@"STO_CUDA_RESERVED_SHARED STV_DEFAULT"
__nv_reservedSMEM_offset_0_alias:
	.zero		0
.nv.shared.reserved.0:
	.zero		64
	.weak		__nv_reservedSMEM_tcgen05_partition
	.type		__nv_reservedSMEM_tcgen05_partition,@object
	.size		__nv_reservedSMEM_tcgen05_partition,(.L_0 - __nv_reservedSMEM_tcgen05_partition)
__nv_reservedSMEM_tcgen05_partition:
	.zero		32
.L_0:


//--------------------- .nv.global                --------------------------
	.section	.nv.global,"aw",@nobits
.nv.global:
	.type		_ZN40_INTERNAL_22f4d427_4_k_cu_61fe6831_195234cute1_E,@object
	.size		_ZN40_INTERNAL_22f4d427_4_k_cu_61fe6831_195234cute1_E,(_ZN40_INTERNAL_22f4d427_4_k_cu_61fe6831_195234cuda3std3__45__cpo6cbeginE - _ZN40_INTERNAL_22f4d427_4_k_cu_61fe6831_195234cute1_E)
_ZN40_INTERNAL_22f4d427_4_k_cu_61fe6831_195234cute1_E:
	.zero		1
	.type		_ZN40_INTERNAL_22f4d427_4_k_cu_61fe6831_195234cuda3std3__45__cpo6cbeginE,@object
	.size		_ZN40_INTERNAL_22f4d427_4_k_cu_61fe6831_195234cuda3std3__45__cpo6cbeginE,(_ZN40_INTERNAL_22f4d427_4_k_cu_61fe6831_195234cuda3std3__48in_placeE - _ZN40_INTERNAL_22f4d427_4_k_cu_61fe6831_195234cuda3std3__45__cpo6cbeginE)
_ZN40_INTERNAL_22f4d427_4_k_cu_61fe6831_195234cuda3std3__45__cpo6cbeginE:
	.zero		1
	.type		_ZN40_INTERNAL_22f4d427_4_k_cu_61fe6831_195234cuda3std3__48in_placeE,@object
	.size		_ZN40_INTERNAL_22f4d427_4_k_cu_61fe6831_195234cuda3std3__48in_placeE,(_ZN40_INTERNAL_22f4d427_4_k_cu_61fe6831_195234cuda3std6ranges3__45__cpo9iter_moveE - _ZN40_INTERNAL_22f4d427_4_k_cu_61fe6831_195234cuda3std3__48in_placeE)
_ZN40_INTERNAL_22f4d427_4_k_cu_61fe6831_195234cuda3std3__48in_placeE:
	.zero		1
	.type		_ZN40_INTERNAL_22f4d427_4_k_cu_61fe6831_195234cuda3std6ranges3__45__cpo9iter_moveE,@object
	.size		_ZN40_INTERNAL_22f4d427_4_k_cu_61fe6831_195234cuda3std6ranges3__45__cpo9iter_moveE,(_ZN40_INTERNAL_22f4d427_4_k_cu_61fe6831_195234cuda3std3__45__cpo5beginE - _ZN40_INTERNAL_22f4d427_4_k_cu_61fe6831_195234cuda3std6ranges3__45__cpo9iter_moveE)
_ZN40_INTERNAL_22f4d427_4_k_cu_61fe6831_195234cuda3std6ranges3__45__cpo9iter_moveE:
	.zero		1
	.type		_ZN40_INTERNAL_22f4d427_4_k_cu_61fe6831_195234cuda3std3__45__cpo5beginE,@object
	.size		_ZN40_INTERNAL_22f4d427_4_k_cu_61fe6831_195234cuda3std3__45__cpo5beginE,(_ZN40_INTERNAL_22f4d427_4_k_cu_61fe6831_195234cuda3std3__442_GLOBAL__N__22f4d427_4_k_cu_61fe6831_195236ignoreE - _ZN40_INTERNAL_22f4d427_4_k_cu_61fe6831_195234cuda3std3__45__cpo5beginE)
_ZN40_INTERNAL_22f4d427_4_k_cu_61fe6831_195234cuda3std3__45__cpo5beginE:
	.zero		1
	.type		_ZN40_INTERNAL_22f4d427_4_k_cu_61fe6831_195234cuda3std3__442_GLOBAL__N__22f4d427_4_k_cu_61fe6831_195236ignoreE,@object
	.size		_ZN40_INTERNAL_22f4d427_4_k_cu_61fe6831_195234cuda3std3__442_GLOBAL__N__22f4d427_4_k_cu_61fe6831_195236ignoreE,(_ZN40_INTERNAL_22f4d427_4_k_cu_61fe6831_195234cute7productE - _ZN40_INTERNAL_22f4d427_4_k_cu_61fe6831_195234cuda3std3__442_GLOBAL__N__22f4d427_4_k_cu_61fe6831_195236ignoreE)
_ZN40_INTERNAL_22f4d427_4_k_cu_61fe6831_195234cuda3std3__442_GLOBAL__N__22f4d427_4_k_cu_61fe6831_195236ignoreE:
	.zero		1
	.type		_ZN40_INTERNAL_22f4d427_4_k_cu_61fe6831_195234cute7productE,@object
	.size		_ZN40_INTERNAL_22f4d427_4_k_cu_61fe6831_195234cute7productE,(_ZN40_INTERNAL_22f4d427_4_k_cu_61fe6831_195234cuda3std3__45__cpo3endE - _ZN40_INTERNAL_22f4d427_4_k_cu_61fe6831_195234cute7productE)
_ZN40_INTERNAL_22f4d427_4_k_cu_61fe6831_195234cute7productE:
	.zero		1
	.type		_ZN40_INTERNAL_22f4d427_4_k_cu_61fe6831_195234cuda3std3__45__cpo3endE,@object
	.size		_ZN40_INTERNAL_22f4d427_4_k_cu_61fe6831_195234cuda3std3__45__cpo3endE,(_ZN40_INTERNAL_22f4d427_4_k_cu_61fe6831_195234cuda3std3__419piecewise_constructE - _ZN40_INTERNAL_22f4d427_4_k_cu_61fe6831_195234cuda3std3__45__cpo3endE)
_ZN40_INTERNAL_22f4d427_4_k_cu_61fe6831_195234cuda3std3__45__cpo3endE:
	.zero		1
	.type		_ZN40_INTERNAL_22f4d427_4_k_cu_61fe6831_195234cuda3std3__419piecewise_constructE,@object
	.size		_ZN40_INTERNAL_22f4d427_4_k_cu_61fe6831_195234cuda3std3__419piecewise_constructE,(_ZN40_INTERNAL_22f4d427_4_k_cu_61fe6831_195234cuda3std3__45__cpo4cendE - _ZN40_INTERNAL_22f4d427_4_k_cu_61fe6831_195234cuda3std3__419piecewise_constructE)
_ZN40_INTERNAL_22f4d427_4_k_cu_61fe6831_195234cuda3std3__419piecewise_constructE:
	.zero		1
	.type		_ZN40_INTERNAL_22f4d427_4_k_cu_61fe6831_195234cuda3std3__45__cpo4cendE,@object
	.size		_ZN40_INTERNAL_22f4d427_4_k_cu_61fe6831_195234cuda3std3__45__cpo4cendE,(_ZN40_INTERNAL_22f4d427_4_k_cu_61fe6831_195234cuda3std6ranges3__45__cpo4swapE - _ZN40_INTERNAL_22f4d427_4_k_cu_61fe6831_195234cuda3std3__45__cpo4cendE)
_ZN40_INTERNAL_22f4d427_4_k_cu_61fe6831_195234cuda3std3__45__cpo4cendE:
	.zero		1
	.type		_ZN40_INTERNAL_22f4d427_4_k_cu_61fe6831_195234cuda3std6ranges3__45__cpo4swapE,@object
	.size		_ZN40_INTERNAL_22f4d427_4_k_cu_61fe6831_195234cuda3std6ranges3__45__cpo4swapE,(.L_10 - _ZN40_INTERNAL_22f4d427_4_k_cu_61fe6831_195234cuda3std6ranges3__45__cpo4swapE)
_ZN40_INTERNAL_22f4d427_4_k_cu_61fe6831_195234cuda3std6ranges3__45__cpo4swapE:
	.zero		1
.L_10:


//--------------------- .nv.constant0._ZN7cutlass13device_kernelINS_4gemm6kernel13GemmUniversalIN4cute5tupleIJiiiiEEENS1_10collective13CollectiveMmaINS1_35MainloopSm100TmaUmmaWarpSpecializedILi12ELi2ELi4ENS5_IJNS4_1CILi1EEESB_SB_EEEEENS5_IJNSA_ILi64EEESE_NSA_ILi32EEEEEEfNS5_IJlSB_lEEEfSH_NS4_8TiledMMAINS4_8MMA_AtomIJNS4_17SM100_MMA_TF32_SSINS_10tfloat32_tESL_fLi64ELi64ELNS4_4UMMA5MajorE0ELSN_0ELNSM_7ScaleInE0ELSO_0EEEEEENS4_6LayoutISC_NS5_IJNSA_ILi0EEESS_SS_EEEEENS5_IJNS4_10UnderscoreESV_SV_EEEEENS4_13SM90_TMA_LOADENS4_14ComposedLayoutINS4_7SwizzleILi3ELi4ELi3EEENS4_18smem_ptr_flag_bitsILi32EEENSR_INS5_IJNSA_ILi8EEESF_EEENS5_IJSF_SB_EEEEEEEvNS4_8identityESY_S18_vS19_EENS_8epilogue10collective18CollectiveEpilogueINS1B_23Sm100TmaWarpSpecializedILi3ELi2ELi16ELb1ELb0EEEJSG_NS5_IJNSR_ISE_SB_EENSR_ISF_SB_EEEEEfSH_fSH_NS1B_6fusion15FusionCallbacksIS1F_NS1J_17LinearCombinationIffffLNS_15FloatRoundStyleE2EEESG_S1I_JEEENS4_5SM1004TMEM4LOAD26SM100_TMEM_LOAD_16dp128b8xESY_S18_NS4_17SM75_U32x4_LDSM_NENS4_14SM90_TMA_STOREES18_NS4_17SM90_U32x4_STSM_NENS4_39AutoVectorizingCopyWithAssumedAlignmentILi128EEEEEEvvEEEEvNT_6ParamsE --------------------------
	.section	.nv.constant0._ZN7cutlass13device_kernelINS_4gemm6kernel13GemmUniversalIN4cute5tupleIJiiiiEEENS1_10collective13CollectiveMmaINS1_35MainloopSm100TmaUmmaWarpSpecializedILi12ELi2ELi4ENS5_IJNS4_1CILi1EEESB_SB_EEEEENS5_IJNSA_ILi64EEESE_NSA_ILi32EEEEEEfNS5_IJlSB_lEEEfSH_NS4_8TiledMMAINS4_8MMA_AtomIJNS4_17SM100_MMA_TF32_SSINS_10tfloat32_tESL_fLi64ELi64ELNS4_4UMMA5MajorE0ELSN_0ELNSM_7ScaleInE0ELSO_0EEEEEENS4_6LayoutISC_NS5_IJNSA_ILi0EEESS_SS_EEEEENS5_IJNS4_10UnderscoreESV_SV_EEEEENS4_13SM90_TMA_LOADENS4_14ComposedLayoutINS4_7SwizzleILi3ELi4ELi3EEENS4_18smem_ptr_flag_bitsILi32EEENSR_INS5_IJNSA_ILi8EEESF_EEENS5_IJSF_SB_EEEEEEEvNS4_8identityESY_S18_vS19_EENS_8epilogue10collective18CollectiveEpilogueINS1B_23Sm100TmaWarpSpecializedILi3ELi2ELi16ELb1ELb0EEEJSG_NS5_IJNSR_ISE_SB_EENSR_ISF_SB_EEEEEfSH_fSH_NS1B_6fusion15FusionCallbacksIS1F_NS1J_17LinearCombinationIffffLNS_15FloatRoundStyleE2EEESG_S1I_JEEENS4_5SM1004TMEM4LOAD26SM100_TMEM_LOAD_16dp128b8xESY_S18_NS4_17SM75_U32x4_LDSM_NENS4_14SM90_TMA_STOREES18_NS4_17SM90_U32x4_STSM_NENS4_39AutoVectorizingCopyWithAssumedAlignmentILi128EEEEEEvvEEEEvNT_6ParamsE,"a",@progbits
	.sectionflags	@""
	.align	4
.nv.constant0._ZN7cutlass13device_kernelINS_4gemm6kernel13GemmUniversalIN4cute5tupleIJiiiiEEENS1_10collective13CollectiveMmaINS1_35MainloopSm100TmaUmmaWarpSpecializedILi12ELi2ELi4ENS5_IJNS4_1CILi1EEESB_SB_EEEEENS5_IJNSA_ILi64EEESE_NSA_ILi32EEEEEEfNS5_IJlSB_lEEEfSH_NS4_8TiledMMAINS4_8MMA_AtomIJNS4_17SM100_MMA_TF32_SSINS_10tfloat32_tESL_fLi64ELi64ELNS4_4UMMA5MajorE0ELSN_0ELNSM_7ScaleInE0ELSO_0EEEEEENS4_6LayoutISC_NS5_IJNSA_ILi0EEESS_SS_EEEEENS5_IJNS4_10UnderscoreESV_SV_EEEEENS4_13SM90_TMA_LOADENS4_14ComposedLayoutINS4_7SwizzleILi3ELi4ELi3EEENS4_18smem_ptr_flag_bitsILi32EEENSR_INS5_IJNSA_ILi8EEESF_EEENS5_IJSF_SB_EEEEEEEvNS4_8identityESY_S18_vS19_EENS_8epilogue10collective18CollectiveEpilogueINS1B_23Sm100TmaWarpSpecializedILi3ELi2ELi16ELb1ELb0EEEJSG_NS5_IJNSR_ISE_SB_EENSR_ISF_SB_EEEEEfSH_fSH_NS1B_6fusion15FusionCallbacksIS1F_NS1J_17LinearCombinationIffffLNS_15FloatRoundStyleE2EEESG_S1I_JEEENS4_5SM1004TMEM4LOAD26SM100_TMEM_LOAD_16dp128b8xESY_S18_NS4_17SM75_U32x4_LDSM_NENS4_14SM90_TMA_STOREES18_NS4_17SM90_U32x4_STSM_NENS4_39AutoVectorizingCopyWithAssumedAlignmentILi128EEEEEEvvEEEEvNT_6ParamsE:
	.zero		2944


//--------------------- SYMBOLS --------------------------

	.type		.nv.reservedSmem.offset0,@object
	.size		.nv.reservedSmem.offset0,0x4
	.type		.nv.reservedSmem.cap,@object
	.size		.nv.reservedSmem.cap,0x4
	.type		__assertfail,@function
